//
// Generated by NVIDIA NVVM Compiler
//
// Compiler Build ID: CL-36424714
// Cuda compilation tools, release 13.0, V13.0.88
// Based on NVVM 20.0.0
//

.version 9.0
.target sm_100
.address_size 64

	// .globl	_Z11naiveKernelPhPfS0_S0_iiif
.const .align 8 .u64 range_table_const;

.visible .entry _Z11naiveKernelPhPfS0_S0_iiif(
	.param .u64 .ptr .align 1 _Z11naiveKernelPhPfS0_S0_iiif_param_0,
	.param .u64 .ptr .align 1 _Z11naiveKernelPhPfS0_S0_iiif_param_1,
	.param .u64 .ptr .align 1 _Z11naiveKernelPhPfS0_S0_iiif_param_2,
	.param .u64 .ptr .align 1 _Z11naiveKernelPhPfS0_S0_iiif_param_3,
	.param .u32 _Z11naiveKernelPhPfS0_S0_iiif_param_4,
	.param .u32 _Z11naiveKernelPhPfS0_S0_iiif_param_5,
	.param .u32 _Z11naiveKernelPhPfS0_S0_iiif_param_6,
	.param .f32 _Z11naiveKernelPhPfS0_S0_iiif_param_7
)
{
	.reg .pred 	%p<16>;
	.reg .b16 	%rs<223>;
	.reg .b32 	%r<103>;
	.reg .b32 	%f<232>;
	.reg .b64 	%rd<103>;
	.reg .b64 	%fd<28>;

	ld.param.u64 	%rd48, [_Z11naiveKernelPhPfS0_S0_iiif_param_0];
	ld.param.u64 	%rd49, [_Z11naiveKernelPhPfS0_S0_iiif_param_1];
	ld.param.u64 	%rd50, [_Z11naiveKernelPhPfS0_S0_iiif_param_2];
	ld.param.u64 	%rd51, [_Z11naiveKernelPhPfS0_S0_iiif_param_3];
	ld.param.u32 	%r16, [_Z11naiveKernelPhPfS0_S0_iiif_param_4];
	ld.param.u32 	%r18, [_Z11naiveKernelPhPfS0_S0_iiif_param_5];
	ld.param.u32 	%r17, [_Z11naiveKernelPhPfS0_S0_iiif_param_6];
	ld.param.f32 	%f44, [_Z11naiveKernelPhPfS0_S0_iiif_param_7];
	cvta.to.global.u64 	%rd1, %rd51;
	mov.u32 	%r19, %ctaid.x;
	mov.u32 	%r20, %ntid.x;
	mov.u32 	%r21, %tid.x;
	mad.lo.s32 	%r1, %r19, %r20, %r21;
	setp.ge.s32 	%p1, %r1, %r18;
	@%p1 bra 	$L__BB0_19;
	cvta.to.global.u64 	%rd52, %rd48;
	cvta.to.global.u64 	%rd53, %rd49;
	cvta.to.global.u64 	%rd2, %rd50;
	mul.lo.s32 	%r2, %r16, %r1;
	mul.lo.s32 	%r22, %r17, %r2;
	cvt.s64.s32 	%rd54, %r22;
	mul.wide.s32 	%rd55, %r22, 4;
	add.s64 	%rd95, %rd53, %rd55;
	add.s64 	%rd94, %rd52, %rd54;
	cvt.rn.f32.s32 	%f45, %r16;
	mul.f32 	%f46, %f44, %f45;
	cvt.f64.f32 	%fd6, %f46;
	mov.f64 	%fd7, 0dBFF6A09E667F3BCD;
	div.rn.f64 	%fd1, %fd7, %fd6;
	fma.rn.f64 	%fd8, %fd1, 0d3FF71547652B82FE, 0d4338000000000000;
	{
	.reg .b32 %temp; 
	mov.b64 	{%r3, %temp}, %fd8;
	}
	mov.f64 	%fd9, 0dC338000000000000;
	add.rn.f64 	%fd10, %fd8, %fd9;
	fma.rn.f64 	%fd11, %fd10, 0dBFE62E42FEFA39EF, %fd1;
	fma.rn.f64 	%fd12, %fd10, 0dBC7ABC9E3B39803F, %fd11;
	fma.rn.f64 	%fd13, %fd12, 0d3E5ADE1569CE2BDF, 0d3E928AF3FCA213EA;
	fma.rn.f64 	%fd14, %fd13, %fd12, 0d3EC71DEE62401315;
	fma.rn.f64 	%fd15, %fd14, %fd12, 0d3EFA01997C89EB71;
	fma.rn.f64 	%fd16, %fd15, %fd12, 0d3F2A01A014761F65;
	fma.rn.f64 	%fd17, %fd16, %fd12, 0d3F56C16C1852B7AF;
	fma.rn.f64 	%fd18, %fd17, %fd12, 0d3F81111111122322;
	fma.rn.f64 	%fd19, %fd18, %fd12, 0d3FA55555555502A1;
	fma.rn.f64 	%fd20, %fd19, %fd12, 0d3FC5555555555511;
	fma.rn.f64 	%fd21, %fd20, %fd12, 0d3FE000000000000B;
	fma.rn.f64 	%fd22, %fd21, %fd12, 0d3FF0000000000000;
	fma.rn.f64 	%fd23, %fd22, %fd12, 0d3FF0000000000000;
	{
	.reg .b32 %temp; 
	mov.b64 	{%r4, %temp}, %fd23;
	}
	{
	.reg .b32 %temp; 
	mov.b64 	{%temp, %r5}, %fd23;
	}
	shl.b32 	%r23, %r3, 20;
	add.s32 	%r24, %r23, %r5;
	mov.b64 	%fd27, {%r4, %r24};
	{
	.reg .b32 %temp; 
	mov.b64 	{%temp, %r25}, %fd1;
	}
	mov.b32 	%f47, %r25;
	abs.f32 	%f1, %f47;
	setp.lt.f32 	%p2, %f1, 0f4086232B;
	@%p2 bra 	$L__BB0_4;
	setp.lt.f64 	%p3, %fd1, 0d0000000000000000;
	add.f64 	%fd24, %fd1, 0d7FF0000000000000;
	selp.f64 	%fd27, 0d0000000000000000, %fd24, %p3;
	setp.geu.f32 	%p4, %f1, 0f40874800;
	@%p4 bra 	$L__BB0_4;
	shr.u32 	%r26, %r3, 31;
	add.s32 	%r27, %r3, %r26;
	shr.s32 	%r28, %r27, 1;
	shl.b32 	%r29, %r28, 20;
	add.s32 	%r30, %r5, %r29;
	mov.b64 	%fd25, {%r4, %r30};
	sub.s32 	%r31, %r3, %r28;
	shl.b32 	%r32, %r31, 20;
	add.s32 	%r33, %r32, 1072693248;
	mov.b32 	%r34, 0;
	mov.b64 	%fd26, {%r34, %r33};
	mul.f64 	%fd27, %fd26, %fd25;
$L__BB0_4:
	cvt.rn.f32.f64 	%f2, %fd27;
	ld.global.u8 	%rs34, [%rd94];
	cvt.rn.f32.u16 	%f217, %rs34;
	st.global.f32 	[%rd95], %f217;
	ld.global.u8 	%rs35, [%rd94+1];
	cvt.rn.f32.u16 	%f218, %rs35;
	st.global.f32 	[%rd95+4], %f218;
	ld.global.u8 	%rs36, [%rd94+2];
	cvt.rn.f32.u16 	%f219, %rs36;
	st.global.f32 	[%rd95+8], %f219;
	ld.global.u8 	%rs213, [%rd94];
	ld.global.u8 	%rs212, [%rd94+1];
	ld.global.u8 	%rs211, [%rd94+2];
	mul.wide.s32 	%rd56, %r2, 4;
	add.s64 	%rd96, %rd2, %rd56;
	mov.b32 	%r35, 1065353216;
	st.global.u32 	[%rd96], %r35;
	setp.lt.s32 	%p5, %r16, 2;
	@%p5 bra 	$L__BB0_13;
	add.s32 	%r6, %r16, -1;
	add.s32 	%r36, %r16, -2;
	setp.lt.u32 	%p6, %r36, 3;
	mov.f32 	%f216, 0f3F800000;
	@%p6 bra 	$L__BB0_8;
	and.b32  	%r37, %r6, -4;
	neg.s32 	%r100, %r37;
	mov.f32 	%f216, 0f3F800000;
	mov.u64 	%rd79, %rd96;
	mov.u64 	%rd80, %rd95;
	mov.u64 	%rd81, %rd94;
$L__BB0_7:
	.pragma "nounroll";
	ld.global.u8 	%rs37, [%rd81+3];
	ld.global.u8 	%rs39, [%rd81+4];
	ld.global.u8 	%rs41, [%rd81+5];
	min.u16 	%rs44, %rs37, %rs213;
	max.u16 	%rs45, %rs37, %rs213;
	sub.s16 	%rs46, %rs45, %rs44;
	min.u16 	%rs48, %rs39, %rs212;
	max.u16 	%rs49, %rs39, %rs212;
	sub.s16 	%rs50, %rs49, %rs48;
	cvt.u32.u16 	%r38, %rs50;
	min.u16 	%rs52, %rs41, %rs211;
	max.u16 	%rs53, %rs41, %rs211;
	sub.s16 	%rs54, %rs53, %rs52;
	cvt.u32.u16 	%r39, %rs54;
	mul.wide.u16 	%r40, %rs46, 2;
	add.s32 	%r41, %r40, %r38;
	add.s32 	%r42, %r41, %r39;
	and.b32  	%r43, %r42, 8188;
	cvt.u64.u32 	%rd58, %r43;
	add.s64 	%rd59, %rd1, %rd58;
	ld.global.f32 	%f50, [%rd59];
	mul.f32 	%f51, %f50, %f2;
	cvt.rn.f32.u16 	%f52, %rs37;
	mov.f32 	%f53, 0f3F800000;
	sub.f32 	%f54, %f53, %f2;
	mul.f32 	%f55, %f54, %f52;
	fma.rn.f32 	%f56, %f217, %f51, %f55;
	st.global.f32 	[%rd80+12], %f56;
	ld.global.u8 	%rs55, [%rd81+4];
	cvt.rn.f32.u16 	%f57, %rs55;
	mul.f32 	%f58, %f54, %f57;
	fma.rn.f32 	%f59, %f218, %f51, %f58;
	st.global.f32 	[%rd80+16], %f59;
	ld.global.u8 	%rs56, [%rd81+5];
	cvt.rn.f32.u16 	%f60, %rs56;
	mul.f32 	%f61, %f54, %f60;
	fma.rn.f32 	%f62, %f219, %f51, %f61;
	st.global.f32 	[%rd80+20], %f62;
	fma.rn.f32 	%f63, %f216, %f51, %f54;
	st.global.f32 	[%rd79+4], %f63;
	ld.global.u8 	%rs57, [%rd81+6];
	ld.global.u8 	%rs59, [%rd81+7];
	ld.global.u8 	%rs61, [%rd81+8];
	min.u16 	%rs63, %rs57, %rs37;
	max.u16 	%rs64, %rs57, %rs37;
	sub.s16 	%rs65, %rs64, %rs63;
	min.u16 	%rs66, %rs59, %rs39;
	max.u16 	%rs67, %rs59, %rs39;
	sub.s16 	%rs68, %rs67, %rs66;
	cvt.u32.u16 	%r44, %rs68;
	min.u16 	%rs69, %rs61, %rs41;
	max.u16 	%rs70, %rs61, %rs41;
	sub.s16 	%rs71, %rs70, %rs69;
	cvt.u32.u16 	%r45, %rs71;
	mul.wide.u16 	%r46, %rs65, 2;
	add.s32 	%r47, %r46, %r44;
	add.s32 	%r48, %r47, %r45;
	and.b32  	%r49, %r48, 8188;
	cvt.u64.u32 	%rd60, %r49;
	add.s64 	%rd61, %rd1, %rd60;
	ld.global.f32 	%f64, [%rd61];
	mul.f32 	%f65, %f64, %f2;
	cvt.rn.f32.u16 	%f66, %rs57;
	mul.f32 	%f67, %f54, %f66;
	fma.rn.f32 	%f68, %f56, %f65, %f67;
	st.global.f32 	[%rd80+24], %f68;
	ld.global.u8 	%rs72, [%rd81+7];
	cvt.rn.f32.u16 	%f69, %rs72;
	mul.f32 	%f70, %f54, %f69;
	fma.rn.f32 	%f71, %f59, %f65, %f70;
	st.global.f32 	[%rd80+28], %f71;
	ld.global.u8 	%rs73, [%rd81+8];
	cvt.rn.f32.u16 	%f72, %rs73;
	mul.f32 	%f73, %f54, %f72;
	fma.rn.f32 	%f74, %f62, %f65, %f73;
	st.global.f32 	[%rd80+32], %f74;
	fma.rn.f32 	%f75, %f63, %f65, %f54;
	st.global.f32 	[%rd79+8], %f75;
	ld.global.u8 	%rs74, [%rd81+9];
	ld.global.u8 	%rs76, [%rd81+10];
	ld.global.u8 	%rs78, [%rd81+11];
	min.u16 	%rs80, %rs74, %rs57;
	max.u16 	%rs81, %rs74, %rs57;
	sub.s16 	%rs82, %rs81, %rs80;
	min.u16 	%rs83, %rs76, %rs59;
	max.u16 	%rs84, %rs76, %rs59;
	sub.s16 	%rs85, %rs84, %rs83;
	cvt.u32.u16 	%r50, %rs85;
	min.u16 	%rs86, %rs78, %rs61;
	max.u16 	%rs87, %rs78, %rs61;
	sub.s16 	%rs88, %rs87, %rs86;
	cvt.u32.u16 	%r51, %rs88;
	mul.wide.u16 	%r52, %rs82, 2;
	add.s32 	%r53, %r52, %r50;
	add.s32 	%r54, %r53, %r51;
	and.b32  	%r55, %r54, 8188;
	cvt.u64.u32 	%rd62, %r55;
	add.s64 	%rd63, %rd1, %rd62;
	ld.global.f32 	%f76, [%rd63];
	mul.f32 	%f77, %f76, %f2;
	cvt.rn.f32.u16 	%f78, %rs74;
	mul.f32 	%f79, %f54, %f78;
	fma.rn.f32 	%f80, %f68, %f77, %f79;
	st.global.f32 	[%rd80+36], %f80;
	ld.global.u8 	%rs89, [%rd81+10];
	cvt.rn.f32.u16 	%f81, %rs89;
	mul.f32 	%f82, %f54, %f81;
	fma.rn.f32 	%f83, %f71, %f77, %f82;
	st.global.f32 	[%rd80+40], %f83;
	ld.global.u8 	%rs90, [%rd81+11];
	cvt.rn.f32.u16 	%f84, %rs90;
	mul.f32 	%f85, %f54, %f84;
	fma.rn.f32 	%f86, %f74, %f77, %f85;
	st.global.f32 	[%rd80+44], %f86;
	fma.rn.f32 	%f87, %f75, %f77, %f54;
	st.global.f32 	[%rd79+12], %f87;
	add.s64 	%rd96, %rd79, 16;
	add.s64 	%rd95, %rd80, 48;
	add.s64 	%rd94, %rd81, 12;
	ld.global.u8 	%rs213, [%rd81+12];
	ld.global.u8 	%rs212, [%rd81+13];
	ld.global.u8 	%rs211, [%rd81+14];
	min.u16 	%rs94, %rs213, %rs74;
	max.u16 	%rs95, %rs213, %rs74;
	sub.s16 	%rs96, %rs95, %rs94;
	min.u16 	%rs97, %rs212, %rs76;
	max.u16 	%rs98, %rs212, %rs76;
	sub.s16 	%rs99, %rs98, %rs97;
	cvt.u32.u16 	%r56, %rs99;
	min.u16 	%rs100, %rs211, %rs78;
	max.u16 	%rs101, %rs211, %rs78;
	sub.s16 	%rs102, %rs101, %rs100;
	cvt.u32.u16 	%r57, %rs102;
	mul.wide.u16 	%r58, %rs96, 2;
	add.s32 	%r59, %r58, %r56;
	add.s32 	%r60, %r59, %r57;
	and.b32  	%r61, %r60, 8188;
	cvt.u64.u32 	%rd64, %r61;
	add.s64 	%rd65, %rd1, %rd64;
	ld.global.f32 	%f88, [%rd65];
	mul.f32 	%f89, %f88, %f2;
	cvt.rn.f32.u16 	%f90, %rs213;
	mul.f32 	%f91, %f54, %f90;
	fma.rn.f32 	%f217, %f80, %f89, %f91;
	st.global.f32 	[%rd80+48], %f217;
	ld.global.u8 	%rs103, [%rd81+13];
	cvt.rn.f32.u16 	%f92, %rs103;
	mul.f32 	%f93, %f54, %f92;
	fma.rn.f32 	%f218, %f83, %f89, %f93;
	st.global.f32 	[%rd80+52], %f218;
	ld.global.u8 	%rs104, [%rd81+14];
	cvt.rn.f32.u16 	%f94, %rs104;
	mul.f32 	%f95, %f54, %f94;
	fma.rn.f32 	%f219, %f86, %f89, %f95;
	st.global.f32 	[%rd80+56], %f219;
	fma.rn.f32 	%f216, %f87, %f89, %f54;
	st.global.f32 	[%rd79+16], %f216;
	add.s32 	%r100, %r100, 4;
	setp.ne.s32 	%p7, %r100, 0;
	mov.u64 	%rd79, %rd96;
	mov.u64 	%rd80, %rd95;
	mov.u64 	%rd81, %rd94;
	@%p7 bra 	$L__BB0_7;
$L__BB0_8:
	and.b32  	%r10, %r6, 3;
	setp.eq.s32 	%p8, %r10, 0;
	@%p8 bra 	$L__BB0_13;
	setp.eq.s32 	%p9, %r10, 1;
	@%p9 bra 	$L__BB0_11;
	ld.global.u8 	%rs105, [%rd94+3];
	ld.global.u8 	%rs107, [%rd94+4];
	ld.global.u8 	%rs109, [%rd94+5];
	min.u16 	%rs112, %rs105, %rs213;
	max.u16 	%rs113, %rs105, %rs213;
	sub.s16 	%rs114, %rs113, %rs112;
	min.u16 	%rs116, %rs107, %rs212;
	max.u16 	%rs117, %rs107, %rs212;
	sub.s16 	%rs118, %rs117, %rs116;
	cvt.u32.u16 	%r62, %rs118;
	min.u16 	%rs120, %rs109, %rs211;
	max.u16 	%rs121, %rs109, %rs211;
	sub.s16 	%rs122, %rs121, %rs120;
	cvt.u32.u16 	%r63, %rs122;
	mul.wide.u16 	%r64, %rs114, 2;
	add.s32 	%r65, %r64, %r62;
	add.s32 	%r66, %r65, %r63;
	and.b32  	%r67, %r66, 8188;
	cvt.u64.u32 	%rd67, %r67;
	add.s64 	%rd68, %rd1, %rd67;
	ld.global.f32 	%f96, [%rd68];
	mul.f32 	%f97, %f96, %f2;
	cvt.rn.f32.u16 	%f98, %rs105;
	mov.f32 	%f99, 0f3F800000;
	sub.f32 	%f100, %f99, %f2;
	mul.f32 	%f101, %f100, %f98;
	fma.rn.f32 	%f102, %f217, %f97, %f101;
	st.global.f32 	[%rd95+12], %f102;
	ld.global.u8 	%rs123, [%rd94+4];
	cvt.rn.f32.u16 	%f103, %rs123;
	mul.f32 	%f104, %f100, %f103;
	fma.rn.f32 	%f105, %f218, %f97, %f104;
	st.global.f32 	[%rd95+16], %f105;
	ld.global.u8 	%rs124, [%rd94+5];
	cvt.rn.f32.u16 	%f106, %rs124;
	mul.f32 	%f107, %f100, %f106;
	fma.rn.f32 	%f108, %f219, %f97, %f107;
	st.global.f32 	[%rd95+20], %f108;
	fma.rn.f32 	%f109, %f216, %f97, %f100;
	st.global.f32 	[%rd96+4], %f109;
	add.s64 	%rd18, %rd96, 8;
	add.s64 	%rd19, %rd95, 24;
	add.s64 	%rd20, %rd94, 6;
	ld.global.u8 	%rs213, [%rd94+6];
	ld.global.u8 	%rs212, [%rd94+7];
	ld.global.u8 	%rs211, [%rd94+8];
	min.u16 	%rs128, %rs213, %rs105;
	max.u16 	%rs129, %rs213, %rs105;
	sub.s16 	%rs130, %rs129, %rs128;
	min.u16 	%rs131, %rs212, %rs107;
	max.u16 	%rs132, %rs212, %rs107;
	sub.s16 	%rs133, %rs132, %rs131;
	cvt.u32.u16 	%r68, %rs133;
	min.u16 	%rs134, %rs211, %rs109;
	max.u16 	%rs135, %rs211, %rs109;
	sub.s16 	%rs136, %rs135, %rs134;
	cvt.u32.u16 	%r69, %rs136;
	mul.wide.u16 	%r70, %rs130, 2;
	add.s32 	%r71, %r70, %r68;
	add.s32 	%r72, %r71, %r69;
	and.b32  	%r73, %r72, 8188;
	cvt.u64.u32 	%rd69, %r73;
	add.s64 	%rd70, %rd1, %rd69;
	ld.global.f32 	%f110, [%rd70];
	mul.f32 	%f111, %f110, %f2;
	cvt.rn.f32.u16 	%f112, %rs213;
	mul.f32 	%f113, %f100, %f112;
	fma.rn.f32 	%f217, %f102, %f111, %f113;
	st.global.f32 	[%rd95+24], %f217;
	ld.global.u8 	%rs137, [%rd94+7];
	cvt.rn.f32.u16 	%f114, %rs137;
	mul.f32 	%f115, %f100, %f114;
	fma.rn.f32 	%f218, %f105, %f111, %f115;
	st.global.f32 	[%rd95+28], %f218;
	ld.global.u8 	%rs138, [%rd94+8];
	cvt.rn.f32.u16 	%f116, %rs138;
	mul.f32 	%f117, %f100, %f116;
	fma.rn.f32 	%f219, %f108, %f111, %f117;
	st.global.f32 	[%rd95+32], %f219;
	fma.rn.f32 	%f216, %f109, %f111, %f100;
	st.global.f32 	[%rd96+8], %f216;
	mov.u64 	%rd96, %rd18;
	mov.u64 	%rd95, %rd19;
	mov.u64 	%rd94, %rd20;
$L__BB0_11:
	and.b32  	%r74, %r6, 1;
	setp.eq.b32 	%p10, %r74, 1;
	not.pred 	%p11, %p10;
	@%p11 bra 	$L__BB0_13;
	add.s64 	%rd27, %rd96, 4;
	add.s64 	%rd28, %rd95, 12;
	add.s64 	%rd29, %rd94, 3;
	ld.global.u8 	%rs139, [%rd94+3];
	ld.global.u8 	%rs141, [%rd94+4];
	ld.global.u8 	%rs143, [%rd94+5];
	min.u16 	%rs146, %rs139, %rs213;
	max.u16 	%rs147, %rs139, %rs213;
	sub.s16 	%rs148, %rs147, %rs146;
	min.u16 	%rs150, %rs141, %rs212;
	max.u16 	%rs151, %rs141, %rs212;
	sub.s16 	%rs152, %rs151, %rs150;
	cvt.u32.u16 	%r75, %rs152;
	min.u16 	%rs154, %rs143, %rs211;
	max.u16 	%rs155, %rs143, %rs211;
	sub.s16 	%rs156, %rs155, %rs154;
	cvt.u32.u16 	%r76, %rs156;
	mul.wide.u16 	%r77, %rs148, 2;
	add.s32 	%r78, %r77, %r75;
	add.s32 	%r79, %r78, %r76;
	and.b32  	%r80, %r79, 8188;
	cvt.u64.u32 	%rd71, %r80;
	add.s64 	%rd72, %rd1, %rd71;
	ld.global.f32 	%f118, [%rd72];
	mul.f32 	%f119, %f118, %f2;
	cvt.rn.f32.u16 	%f120, %rs139;
	mov.f32 	%f121, 0f3F800000;
	sub.f32 	%f122, %f121, %f2;
	mul.f32 	%f123, %f122, %f120;
	fma.rn.f32 	%f124, %f217, %f119, %f123;
	st.global.f32 	[%rd95+12], %f124;
	ld.global.u8 	%rs157, [%rd94+4];
	cvt.rn.f32.u16 	%f125, %rs157;
	mul.f32 	%f126, %f122, %f125;
	fma.rn.f32 	%f127, %f218, %f119, %f126;
	st.global.f32 	[%rd95+16], %f127;
	ld.global.u8 	%rs158, [%rd94+5];
	cvt.rn.f32.u16 	%f128, %rs158;
	mul.f32 	%f129, %f122, %f128;
	fma.rn.f32 	%f130, %f219, %f119, %f129;
	st.global.f32 	[%rd95+20], %f130;
	fma.rn.f32 	%f131, %f216, %f119, %f122;
	st.global.f32 	[%rd96+4], %f131;
	mov.u64 	%rd94, %rd29;
	mov.u64 	%rd95, %rd28;
	mov.u64 	%rd96, %rd27;
$L__BB0_13:
	setp.lt.s32 	%p12, %r16, 2;
	ld.global.f32 	%f132, [%rd95+8];
	ld.global.u8 	%rs159, [%rd94+2];
	cvt.rn.f32.u16 	%f133, %rs159;
	add.f32 	%f134, %f132, %f133;
	mul.f32 	%f135, %f134, 0f3F000000;
	st.global.f32 	[%rd95+8], %f135;
	ld.global.f32 	%f136, [%rd95+4];
	ld.global.u8 	%rs160, [%rd94+1];
	cvt.rn.f32.u16 	%f137, %rs160;
	add.f32 	%f138, %f136, %f137;
	mul.f32 	%f139, %f138, 0f3F000000;
	st.global.f32 	[%rd95+4], %f139;
	ld.global.f32 	%f140, [%rd95];
	ld.global.u8 	%rs161, [%rd94];
	cvt.rn.f32.u16 	%f141, %rs161;
	add.f32 	%f142, %f140, %f141;
	mul.f32 	%f143, %f142, 0f3F000000;
	st.global.f32 	[%rd95], %f143;
	ld.global.u8 	%rs222, [%rd94+2];
	ld.global.u8 	%rs221, [%rd94+1];
	ld.global.u8 	%rs220, [%rd94];
	ld.global.f32 	%f144, [%rd96];
	add.f32 	%f145, %f144, 0f3F800000;
	mul.f32 	%f146, %f145, 0f3F000000;
	st.global.f32 	[%rd96], %f146;
	@%p12 bra 	$L__BB0_19;
	mov.f32 	%f228, 0f3F800000;
	sub.f32 	%f26, %f228, %f2;
	add.s32 	%r11, %r16, -2;
	cvt.rn.f32.u16 	%f229, %rs220;
	and.b32  	%r81, %r16, 1;
	setp.eq.b32 	%p13, %r81, 1;
	mov.u32 	%r102, %r11;
	mov.f32 	%f230, %f229;
	mov.f32 	%f231, %f229;
	@%p13 bra 	$L__BB0_16;
	ld.global.u8 	%rs22, [%rd94+-1];
	ld.global.u8 	%rs23, [%rd94+-2];
	add.s64 	%rd33, %rd94, -3;
	ld.global.u8 	%rs24, [%rd94+-3];
	min.u16 	%rs167, %rs22, %rs222;
	max.u16 	%rs168, %rs22, %rs222;
	sub.s16 	%rs169, %rs168, %rs167;
	min.u16 	%rs171, %rs23, %rs221;
	max.u16 	%rs172, %rs23, %rs221;
	sub.s16 	%rs173, %rs172, %rs171;
	cvt.u32.u16 	%r82, %rs173;
	min.u16 	%rs175, %rs24, %rs220;
	max.u16 	%rs176, %rs24, %rs220;
	sub.s16 	%rs177, %rs176, %rs175;
	cvt.u32.u16 	%r83, %rs177;
	mul.wide.u16 	%r84, %rs169, 2;
	add.s32 	%r85, %r84, %r82;
	add.s32 	%r86, %r85, %r83;
	and.b32  	%r87, %r86, 8188;
	cvt.u64.u32 	%rd73, %r87;
	add.s64 	%rd74, %rd1, %rd73;
	ld.global.f32 	%f148, [%rd74];
	mul.f32 	%f149, %f148, %f2;
	cvt.rn.f32.u16 	%f150, %rs22;
	mul.f32 	%f151, %f26, %f150;
	fma.rn.f32 	%f28, %f149, %f229, %f151;
	cvt.rn.f32.u16 	%f152, %rs23;
	mul.f32 	%f153, %f26, %f152;
	fma.rn.f32 	%f230, %f149, %f229, %f153;
	cvt.rn.f32.u16 	%f154, %rs24;
	mul.f32 	%f155, %f26, %f154;
	fma.rn.f32 	%f231, %f149, %f229, %f155;
	ld.global.f32 	%f156, [%rd95+-4];
	add.f32 	%f157, %f156, %f28;
	mul.f32 	%f158, %f157, 0f3F000000;
	st.global.f32 	[%rd95+-4], %f158;
	ld.global.f32 	%f159, [%rd95+-8];
	add.f32 	%f160, %f230, %f159;
	mul.f32 	%f161, %f160, 0f3F000000;
	st.global.f32 	[%rd95+-8], %f161;
	add.s64 	%rd34, %rd95, -12;
	ld.global.f32 	%f162, [%rd95+-12];
	add.f32 	%f163, %f231, %f162;
	mul.f32 	%f164, %f163, 0f3F000000;
	st.global.f32 	[%rd95+-12], %f164;
	add.f32 	%f228, %f26, %f149;
	add.s64 	%rd35, %rd96, -4;
	ld.global.f32 	%f165, [%rd96+-4];
	add.f32 	%f166, %f228, %f165;
	mul.f32 	%f167, %f166, 0f3F000000;
	st.global.f32 	[%rd96+-4], %f167;
	add.s32 	%r102, %r16, -3;
	mov.u64 	%rd96, %rd35;
	mov.u16 	%rs220, %rs24;
	mov.u16 	%rs221, %rs23;
	mov.u16 	%rs222, %rs22;
	mov.u64 	%rd95, %rd34;
	mov.u64 	%rd94, %rd33;
	mov.f32 	%f229, %f28;
$L__BB0_16:
	setp.eq.s32 	%p14, %r11, 0;
	@%p14 bra 	$L__BB0_19;
	add.s64 	%rd102, %rd94, -3;
	add.s64 	%rd101, %rd96, -4;
	add.s64 	%rd100, %rd95, -12;
$L__BB0_18:
	ld.global.u8 	%rs178, [%rd102+2];
	ld.global.u8 	%rs180, [%rd102+1];
	ld.global.u8 	%rs182, [%rd102];
	min.u16 	%rs185, %rs178, %rs222;
	max.u16 	%rs186, %rs178, %rs222;
	sub.s16 	%rs187, %rs186, %rs185;
	min.u16 	%rs189, %rs180, %rs221;
	max.u16 	%rs190, %rs180, %rs221;
	sub.s16 	%rs191, %rs190, %rs189;
	cvt.u32.u16 	%r88, %rs191;
	min.u16 	%rs193, %rs182, %rs220;
	max.u16 	%rs194, %rs182, %rs220;
	sub.s16 	%rs195, %rs194, %rs193;
	cvt.u32.u16 	%r89, %rs195;
	mul.wide.u16 	%r90, %rs187, 2;
	add.s32 	%r91, %r90, %r88;
	add.s32 	%r92, %r91, %r89;
	and.b32  	%r93, %r92, 8188;
	cvt.u64.u32 	%rd75, %r93;
	add.s64 	%rd76, %rd1, %rd75;
	ld.global.f32 	%f168, [%rd76];
	mul.f32 	%f169, %f168, %f2;
	cvt.rn.f32.u16 	%f170, %rs178;
	mul.f32 	%f171, %f26, %f170;
	fma.rn.f32 	%f172, %f229, %f169, %f171;
	cvt.rn.f32.u16 	%f173, %rs180;
	mul.f32 	%f174, %f26, %f173;
	fma.rn.f32 	%f175, %f230, %f169, %f174;
	cvt.rn.f32.u16 	%f176, %rs182;
	mul.f32 	%f177, %f26, %f176;
	fma.rn.f32 	%f178, %f231, %f169, %f177;
	ld.global.f32 	%f179, [%rd100+8];
	add.f32 	%f180, %f179, %f172;
	mul.f32 	%f181, %f180, 0f3F000000;
	st.global.f32 	[%rd100+8], %f181;
	ld.global.f32 	%f182, [%rd100+4];
	add.f32 	%f183, %f175, %f182;
	mul.f32 	%f184, %f183, 0f3F000000;
	st.global.f32 	[%rd100+4], %f184;
	ld.global.f32 	%f185, [%rd100];
	add.f32 	%f186, %f178, %f185;
	mul.f32 	%f187, %f186, 0f3F000000;
	st.global.f32 	[%rd100], %f187;
	fma.rn.f32 	%f188, %f228, %f169, %f26;
	ld.global.f32 	%f189, [%rd101];
	add.f32 	%f190, %f188, %f189;
	mul.f32 	%f191, %f190, 0f3F000000;
	st.global.f32 	[%rd101], %f191;
	ld.global.u8 	%rs222, [%rd102+-1];
	ld.global.u8 	%rs221, [%rd102+-2];
	ld.global.u8 	%rs220, [%rd102+-3];
	min.u16 	%rs199, %rs222, %rs178;
	max.u16 	%rs200, %rs222, %rs178;
	sub.s16 	%rs201, %rs200, %rs199;
	min.u16 	%rs202, %rs221, %rs180;
	max.u16 	%rs203, %rs221, %rs180;
	sub.s16 	%rs204, %rs203, %rs202;
	cvt.u32.u16 	%r94, %rs204;
	min.u16 	%rs205, %rs220, %rs182;
	max.u16 	%rs206, %rs220, %rs182;
	sub.s16 	%rs207, %rs206, %rs205;
	cvt.u32.u16 	%r95, %rs207;
	mul.wide.u16 	%r96, %rs201, 2;
	add.s32 	%r97, %r96, %r94;
	add.s32 	%r98, %r97, %r95;
	and.b32  	%r99, %r98, 8188;
	cvt.u64.u32 	%rd77, %r99;
	add.s64 	%rd78, %rd1, %rd77;
	ld.global.f32 	%f192, [%rd78];
	mul.f32 	%f193, %f192, %f2;
	cvt.rn.f32.u16 	%f194, %rs222;
	mul.f32 	%f195, %f26, %f194;
	fma.rn.f32 	%f229, %f172, %f193, %f195;
	cvt.rn.f32.u16 	%f196, %rs221;
	mul.f32 	%f197, %f26, %f196;
	fma.rn.f32 	%f230, %f175, %f193, %f197;
	cvt.rn.f32.u16 	%f198, %rs220;
	mul.f32 	%f199, %f26, %f198;
	fma.rn.f32 	%f231, %f178, %f193, %f199;
	ld.global.f32 	%f200, [%rd100+-4];
	add.f32 	%f201, %f200, %f229;
	mul.f32 	%f202, %f201, 0f3F000000;
	st.global.f32 	[%rd100+-4], %f202;
	ld.global.f32 	%f203, [%rd100+-8];
	add.f32 	%f204, %f230, %f203;
	mul.f32 	%f205, %f204, 0f3F000000;
	st.global.f32 	[%rd100+-8], %f205;
	ld.global.f32 	%f206, [%rd100+-12];
	add.f32 	%f207, %f231, %f206;
	mul.f32 	%f208, %f207, 0f3F000000;
	st.global.f32 	[%rd100+-12], %f208;
	fma.rn.f32 	%f228, %f188, %f193, %f26;
	ld.global.f32 	%f209, [%rd101+-4];
	add.f32 	%f210, %f228, %f209;
	mul.f32 	%f211, %f210, 0f3F000000;
	st.global.f32 	[%rd101+-4], %f211;
	add.s32 	%r15, %r102, -2;
	add.s64 	%rd102, %rd102, -6;
	add.s64 	%rd101, %rd101, -8;
	add.s64 	%rd100, %rd100, -24;
	setp.gt.s32 	%p15, %r102, 1;
	mov.u32 	%r102, %r15;
	@%p15 bra 	$L__BB0_18;
$L__BB0_19:
	ret;

}
	// .globl	_Z11firstKernelPhPfS0_iiif
.visible .entry _Z11firstKernelPhPfS0_iiif(
	.param .u64 .ptr .align 1 _Z11firstKernelPhPfS0_iiif_param_0,
	.param .u64 .ptr .align 1 _Z11firstKernelPhPfS0_iiif_param_1,
	.param .u64 .ptr .align 1 _Z11firstKernelPhPfS0_iiif_param_2,
	.param .u32 _Z11firstKernelPhPfS0_iiif_param_3,
	.param .u32 _Z11firstKernelPhPfS0_iiif_param_4,
	.param .u32 _Z11firstKernelPhPfS0_iiif_param_5,
	.param .f32 _Z11firstKernelPhPfS0_iiif_param_6
)
{
	.reg .pred 	%p<13>;
	.reg .b16 	%rs<223>;
	.reg .b32 	%r<95>;
	.reg .b32 	%f<222>;
	.reg .b64 	%rd<109>;

	ld.param.u64 	%rd51, [_Z11firstKernelPhPfS0_iiif_param_0];
	ld.param.u64 	%rd53, [_Z11firstKernelPhPfS0_iiif_param_1];
	ld.param.u64 	%rd52, [_Z11firstKernelPhPfS0_iiif_param_2];
	ld.param.u32 	%r13, [_Z11firstKernelPhPfS0_iiif_param_4];
	ld.param.u32 	%r14, [_Z11firstKernelPhPfS0_iiif_param_5];
	ld.param.f32 	%f42, [_Z11firstKernelPhPfS0_iiif_param_6];
	cvta.to.global.u64 	%rd1, %rd53;
	mov.u32 	%r15, %ctaid.x;
	mov.u32 	%r16, %ntid.x;
	mov.u32 	%r17, %tid.x;
	mad.lo.s32 	%r1, %r15, %r16, %r17;
	setp.ge.s32 	%p1, %r1, %r13;
	@%p1 bra 	$L__BB1_17;
	ld.param.u32 	%r87, [_Z11firstKernelPhPfS0_iiif_param_3];
	cvta.to.global.u64 	%rd2, %rd51;
	cvta.to.global.u64 	%rd54, %rd52;
	mov.f32 	%f43, 0f3F800000;
	sub.f32 	%f1, %f43, %f42;
	mul.lo.s32 	%r18, %r13, %r87;
	mul.lo.s32 	%r19, %r18, %r14;
	cvt.s64.s32 	%rd55, %r19;
	mul.wide.s32 	%rd56, %r19, 4;
	add.s64 	%rd57, %rd54, %rd56;
	mul.lo.s32 	%r20, %r87, %r1;
	cvt.s64.s32 	%rd58, %r20;
	add.s64 	%rd59, %rd55, %rd58;
	shl.b64 	%rd60, %rd59, 2;
	add.s64 	%rd100, %rd57, %rd60;
	mul.lo.s32 	%r21, %r14, %r20;
	cvt.s64.s32 	%rd4, %r21;
	mul.wide.s32 	%rd61, %r21, 4;
	add.s64 	%rd101, %rd57, %rd61;
	add.s64 	%rd102, %rd2, %rd4;
	ld.global.u8 	%rs216, [%rd102];
	ld.global.u8 	%rs215, [%rd102+1];
	ld.global.u8 	%rs214, [%rd102+2];
	mov.b32 	%r22, 1065353216;
	st.global.u32 	[%rd100], %r22;
	ld.global.u8 	%rs34, [%rd102];
	cvt.rn.f32.u16 	%f210, %rs34;
	st.global.f32 	[%rd101], %f210;
	ld.global.u8 	%rs35, [%rd102+1];
	cvt.rn.f32.u16 	%f211, %rs35;
	st.global.f32 	[%rd101+4], %f211;
	ld.global.u8 	%rs36, [%rd102+2];
	cvt.rn.f32.u16 	%f212, %rs36;
	st.global.f32 	[%rd101+8], %f212;
	setp.lt.s32 	%p2, %r87, 2;
	@%p2 bra 	$L__BB1_11;
	ld.param.u32 	%r88, [_Z11firstKernelPhPfS0_iiif_param_3];
	add.s32 	%r2, %r88, -1;
	add.s32 	%r23, %r88, -2;
	setp.lt.u32 	%p3, %r23, 3;
	mov.f32 	%f213, 0f3F800000;
	@%p3 bra 	$L__BB1_6;
	and.b32  	%r24, %r2, -4;
	neg.s32 	%r92, %r24;
	add.s64 	%rd63, %rd4, %rd2;
	add.s64 	%rd85, %rd63, 14;
	mov.f32 	%f213, 0f3F800000;
$L__BB1_4:
	.pragma "nounroll";
	ld.global.u8 	%rs37, [%rd85+-11];
	ld.global.u8 	%rs39, [%rd85+-10];
	ld.global.u8 	%rs41, [%rd85+-9];
	min.u16 	%rs44, %rs37, %rs216;
	max.u16 	%rs45, %rs37, %rs216;
	sub.s16 	%rs46, %rs45, %rs44;
	min.u16 	%rs48, %rs39, %rs215;
	max.u16 	%rs49, %rs39, %rs215;
	sub.s16 	%rs50, %rs49, %rs48;
	cvt.u32.u16 	%r25, %rs50;
	min.u16 	%rs52, %rs41, %rs214;
	max.u16 	%rs53, %rs41, %rs214;
	sub.s16 	%rs54, %rs53, %rs52;
	cvt.u32.u16 	%r26, %rs54;
	mul.wide.u16 	%r27, %rs46, 2;
	add.s32 	%r28, %r27, %r25;
	add.s32 	%r29, %r28, %r26;
	and.b32  	%r30, %r29, 8188;
	cvt.u64.u32 	%rd64, %r30;
	add.s64 	%rd65, %rd1, %rd64;
	ld.global.f32 	%f46, [%rd65];
	mul.f32 	%f47, %f42, %f46;
	cvt.rn.f32.u16 	%f48, %rs37;
	mul.f32 	%f49, %f1, %f48;
	fma.rn.f32 	%f50, %f210, %f47, %f49;
	st.global.f32 	[%rd101+12], %f50;
	ld.global.u8 	%rs55, [%rd85+-10];
	cvt.rn.f32.u16 	%f51, %rs55;
	mul.f32 	%f52, %f1, %f51;
	fma.rn.f32 	%f53, %f211, %f47, %f52;
	st.global.f32 	[%rd101+16], %f53;
	ld.global.u8 	%rs56, [%rd85+-9];
	cvt.rn.f32.u16 	%f54, %rs56;
	mul.f32 	%f55, %f1, %f54;
	fma.rn.f32 	%f56, %f212, %f47, %f55;
	st.global.f32 	[%rd101+20], %f56;
	fma.rn.f32 	%f57, %f213, %f47, %f1;
	st.global.f32 	[%rd100+4], %f57;
	ld.global.u8 	%rs57, [%rd85+-8];
	ld.global.u8 	%rs59, [%rd85+-7];
	ld.global.u8 	%rs61, [%rd85+-6];
	min.u16 	%rs63, %rs57, %rs37;
	max.u16 	%rs64, %rs57, %rs37;
	sub.s16 	%rs65, %rs64, %rs63;
	min.u16 	%rs66, %rs59, %rs39;
	max.u16 	%rs67, %rs59, %rs39;
	sub.s16 	%rs68, %rs67, %rs66;
	cvt.u32.u16 	%r31, %rs68;
	min.u16 	%rs69, %rs61, %rs41;
	max.u16 	%rs70, %rs61, %rs41;
	sub.s16 	%rs71, %rs70, %rs69;
	cvt.u32.u16 	%r32, %rs71;
	mul.wide.u16 	%r33, %rs65, 2;
	add.s32 	%r34, %r33, %r31;
	add.s32 	%r35, %r34, %r32;
	and.b32  	%r36, %r35, 8188;
	cvt.u64.u32 	%rd66, %r36;
	add.s64 	%rd67, %rd1, %rd66;
	ld.global.f32 	%f58, [%rd67];
	mul.f32 	%f59, %f42, %f58;
	cvt.rn.f32.u16 	%f60, %rs57;
	mul.f32 	%f61, %f1, %f60;
	fma.rn.f32 	%f62, %f50, %f59, %f61;
	st.global.f32 	[%rd101+24], %f62;
	ld.global.u8 	%rs72, [%rd85+-7];
	cvt.rn.f32.u16 	%f63, %rs72;
	mul.f32 	%f64, %f1, %f63;
	fma.rn.f32 	%f65, %f53, %f59, %f64;
	st.global.f32 	[%rd101+28], %f65;
	ld.global.u8 	%rs73, [%rd85+-6];
	cvt.rn.f32.u16 	%f66, %rs73;
	mul.f32 	%f67, %f1, %f66;
	fma.rn.f32 	%f68, %f56, %f59, %f67;
	st.global.f32 	[%rd101+32], %f68;
	fma.rn.f32 	%f69, %f57, %f59, %f1;
	st.global.f32 	[%rd100+8], %f69;
	ld.global.u8 	%rs74, [%rd85+-5];
	ld.global.u8 	%rs76, [%rd85+-4];
	ld.global.u8 	%rs78, [%rd85+-3];
	min.u16 	%rs80, %rs74, %rs57;
	max.u16 	%rs81, %rs74, %rs57;
	sub.s16 	%rs82, %rs81, %rs80;
	min.u16 	%rs83, %rs76, %rs59;
	max.u16 	%rs84, %rs76, %rs59;
	sub.s16 	%rs85, %rs84, %rs83;
	cvt.u32.u16 	%r37, %rs85;
	min.u16 	%rs86, %rs78, %rs61;
	max.u16 	%rs87, %rs78, %rs61;
	sub.s16 	%rs88, %rs87, %rs86;
	cvt.u32.u16 	%r38, %rs88;
	mul.wide.u16 	%r39, %rs82, 2;
	add.s32 	%r40, %r39, %r37;
	add.s32 	%r41, %r40, %r38;
	and.b32  	%r42, %r41, 8188;
	cvt.u64.u32 	%rd68, %r42;
	add.s64 	%rd69, %rd1, %rd68;
	ld.global.f32 	%f70, [%rd69];
	mul.f32 	%f71, %f42, %f70;
	cvt.rn.f32.u16 	%f72, %rs74;
	mul.f32 	%f73, %f1, %f72;
	fma.rn.f32 	%f74, %f62, %f71, %f73;
	st.global.f32 	[%rd101+36], %f74;
	ld.global.u8 	%rs89, [%rd85+-4];
	cvt.rn.f32.u16 	%f75, %rs89;
	mul.f32 	%f76, %f1, %f75;
	fma.rn.f32 	%f77, %f65, %f71, %f76;
	st.global.f32 	[%rd101+40], %f77;
	ld.global.u8 	%rs90, [%rd85+-3];
	cvt.rn.f32.u16 	%f78, %rs90;
	mul.f32 	%f79, %f1, %f78;
	fma.rn.f32 	%f80, %f68, %f71, %f79;
	st.global.f32 	[%rd101+44], %f80;
	fma.rn.f32 	%f81, %f69, %f71, %f1;
	st.global.f32 	[%rd100+12], %f81;
	add.s64 	%rd11, %rd100, 16;
	add.s64 	%rd12, %rd101, 48;
	ld.global.u8 	%rs216, [%rd85+-2];
	ld.global.u8 	%rs215, [%rd85+-1];
	ld.global.u8 	%rs214, [%rd85];
	min.u16 	%rs94, %rs216, %rs74;
	max.u16 	%rs95, %rs216, %rs74;
	sub.s16 	%rs96, %rs95, %rs94;
	min.u16 	%rs97, %rs215, %rs76;
	max.u16 	%rs98, %rs215, %rs76;
	sub.s16 	%rs99, %rs98, %rs97;
	cvt.u32.u16 	%r43, %rs99;
	min.u16 	%rs100, %rs214, %rs78;
	max.u16 	%rs101, %rs214, %rs78;
	sub.s16 	%rs102, %rs101, %rs100;
	cvt.u32.u16 	%r44, %rs102;
	mul.wide.u16 	%r45, %rs96, 2;
	add.s32 	%r46, %r45, %r43;
	add.s32 	%r47, %r46, %r44;
	and.b32  	%r48, %r47, 8188;
	cvt.u64.u32 	%rd70, %r48;
	add.s64 	%rd71, %rd1, %rd70;
	ld.global.f32 	%f82, [%rd71];
	mul.f32 	%f83, %f42, %f82;
	cvt.rn.f32.u16 	%f84, %rs216;
	mul.f32 	%f85, %f1, %f84;
	fma.rn.f32 	%f210, %f74, %f83, %f85;
	st.global.f32 	[%rd101+48], %f210;
	ld.global.u8 	%rs103, [%rd85+-1];
	cvt.rn.f32.u16 	%f86, %rs103;
	mul.f32 	%f87, %f1, %f86;
	fma.rn.f32 	%f211, %f77, %f83, %f87;
	st.global.f32 	[%rd101+52], %f211;
	ld.global.u8 	%rs104, [%rd85];
	cvt.rn.f32.u16 	%f88, %rs104;
	mul.f32 	%f89, %f1, %f88;
	fma.rn.f32 	%f212, %f80, %f83, %f89;
	st.global.f32 	[%rd101+56], %f212;
	fma.rn.f32 	%f213, %f81, %f83, %f1;
	st.global.f32 	[%rd100+16], %f213;
	add.s32 	%r92, %r92, 4;
	add.s64 	%rd85, %rd85, 12;
	setp.ne.s32 	%p4, %r92, 0;
	mov.u64 	%rd101, %rd12;
	mov.u64 	%rd100, %rd11;
	@%p4 bra 	$L__BB1_4;
	add.s64 	%rd102, %rd85, -14;
	mov.u64 	%rd100, %rd11;
	mov.u64 	%rd101, %rd12;
$L__BB1_6:
	and.b32  	%r6, %r2, 3;
	setp.eq.s32 	%p5, %r6, 0;
	@%p5 bra 	$L__BB1_11;
	setp.eq.s32 	%p6, %r6, 1;
	@%p6 bra 	$L__BB1_9;
	ld.global.u8 	%rs105, [%rd102+3];
	ld.global.u8 	%rs107, [%rd102+4];
	ld.global.u8 	%rs109, [%rd102+5];
	min.u16 	%rs112, %rs105, %rs216;
	max.u16 	%rs113, %rs105, %rs216;
	sub.s16 	%rs114, %rs113, %rs112;
	min.u16 	%rs116, %rs107, %rs215;
	max.u16 	%rs117, %rs107, %rs215;
	sub.s16 	%rs118, %rs117, %rs116;
	cvt.u32.u16 	%r49, %rs118;
	min.u16 	%rs120, %rs109, %rs214;
	max.u16 	%rs121, %rs109, %rs214;
	sub.s16 	%rs122, %rs121, %rs120;
	cvt.u32.u16 	%r50, %rs122;
	mul.wide.u16 	%r51, %rs114, 2;
	add.s32 	%r52, %r51, %r49;
	add.s32 	%r53, %r52, %r50;
	and.b32  	%r54, %r53, 8188;
	cvt.u64.u32 	%rd73, %r54;
	add.s64 	%rd74, %rd1, %rd73;
	ld.global.f32 	%f90, [%rd74];
	mul.f32 	%f91, %f42, %f90;
	cvt.rn.f32.u16 	%f92, %rs105;
	mul.f32 	%f93, %f1, %f92;
	fma.rn.f32 	%f94, %f210, %f91, %f93;
	st.global.f32 	[%rd101+12], %f94;
	ld.global.u8 	%rs123, [%rd102+4];
	cvt.rn.f32.u16 	%f95, %rs123;
	mul.f32 	%f96, %f1, %f95;
	fma.rn.f32 	%f97, %f211, %f91, %f96;
	st.global.f32 	[%rd101+16], %f97;
	ld.global.u8 	%rs124, [%rd102+5];
	cvt.rn.f32.u16 	%f98, %rs124;
	mul.f32 	%f99, %f1, %f98;
	fma.rn.f32 	%f100, %f212, %f91, %f99;
	st.global.f32 	[%rd101+20], %f100;
	fma.rn.f32 	%f101, %f213, %f91, %f1;
	st.global.f32 	[%rd100+4], %f101;
	add.s64 	%rd21, %rd100, 8;
	add.s64 	%rd22, %rd101, 24;
	add.s64 	%rd23, %rd102, 6;
	ld.global.u8 	%rs216, [%rd102+6];
	ld.global.u8 	%rs215, [%rd102+7];
	ld.global.u8 	%rs214, [%rd102+8];
	min.u16 	%rs128, %rs216, %rs105;
	max.u16 	%rs129, %rs216, %rs105;
	sub.s16 	%rs130, %rs129, %rs128;
	min.u16 	%rs131, %rs215, %rs107;
	max.u16 	%rs132, %rs215, %rs107;
	sub.s16 	%rs133, %rs132, %rs131;
	cvt.u32.u16 	%r55, %rs133;
	min.u16 	%rs134, %rs214, %rs109;
	max.u16 	%rs135, %rs214, %rs109;
	sub.s16 	%rs136, %rs135, %rs134;
	cvt.u32.u16 	%r56, %rs136;
	mul.wide.u16 	%r57, %rs130, 2;
	add.s32 	%r58, %r57, %r55;
	add.s32 	%r59, %r58, %r56;
	and.b32  	%r60, %r59, 8188;
	cvt.u64.u32 	%rd75, %r60;
	add.s64 	%rd76, %rd1, %rd75;
	ld.global.f32 	%f102, [%rd76];
	mul.f32 	%f103, %f42, %f102;
	cvt.rn.f32.u16 	%f104, %rs216;
	mul.f32 	%f105, %f1, %f104;
	fma.rn.f32 	%f210, %f94, %f103, %f105;
	st.global.f32 	[%rd101+24], %f210;
	ld.global.u8 	%rs137, [%rd102+7];
	cvt.rn.f32.u16 	%f106, %rs137;
	mul.f32 	%f107, %f1, %f106;
	fma.rn.f32 	%f211, %f97, %f103, %f107;
	st.global.f32 	[%rd101+28], %f211;
	ld.global.u8 	%rs138, [%rd102+8];
	cvt.rn.f32.u16 	%f108, %rs138;
	mul.f32 	%f109, %f1, %f108;
	fma.rn.f32 	%f212, %f100, %f103, %f109;
	st.global.f32 	[%rd101+32], %f212;
	fma.rn.f32 	%f213, %f101, %f103, %f1;
	st.global.f32 	[%rd100+8], %f213;
	mov.u64 	%rd100, %rd21;
	mov.u64 	%rd101, %rd22;
	mov.u64 	%rd102, %rd23;
$L__BB1_9:
	and.b32  	%r61, %r2, 1;
	setp.eq.b32 	%p7, %r61, 1;
	not.pred 	%p8, %p7;
	@%p8 bra 	$L__BB1_11;
	add.s64 	%rd30, %rd100, 4;
	add.s64 	%rd31, %rd101, 12;
	add.s64 	%rd32, %rd102, 3;
	ld.global.u8 	%rs139, [%rd102+3];
	ld.global.u8 	%rs141, [%rd102+4];
	ld.global.u8 	%rs143, [%rd102+5];
	min.u16 	%rs146, %rs139, %rs216;
	max.u16 	%rs147, %rs139, %rs216;
	sub.s16 	%rs148, %rs147, %rs146;
	min.u16 	%rs150, %rs141, %rs215;
	max.u16 	%rs151, %rs141, %rs215;
	sub.s16 	%rs152, %rs151, %rs150;
	cvt.u32.u16 	%r62, %rs152;
	min.u16 	%rs154, %rs143, %rs214;
	max.u16 	%rs155, %rs143, %rs214;
	sub.s16 	%rs156, %rs155, %rs154;
	cvt.u32.u16 	%r63, %rs156;
	mul.wide.u16 	%r64, %rs148, 2;
	add.s32 	%r65, %r64, %r62;
	add.s32 	%r66, %r65, %r63;
	and.b32  	%r67, %r66, 8188;
	cvt.u64.u32 	%rd77, %r67;
	add.s64 	%rd78, %rd1, %rd77;
	ld.global.f32 	%f110, [%rd78];
	mul.f32 	%f111, %f42, %f110;
	cvt.rn.f32.u16 	%f112, %rs139;
	mul.f32 	%f113, %f1, %f112;
	fma.rn.f32 	%f114, %f210, %f111, %f113;
	st.global.f32 	[%rd101+12], %f114;
	ld.global.u8 	%rs157, [%rd102+4];
	cvt.rn.f32.u16 	%f115, %rs157;
	mul.f32 	%f116, %f1, %f115;
	fma.rn.f32 	%f117, %f211, %f111, %f116;
	st.global.f32 	[%rd101+16], %f117;
	ld.global.u8 	%rs158, [%rd102+5];
	cvt.rn.f32.u16 	%f118, %rs158;
	mul.f32 	%f119, %f1, %f118;
	fma.rn.f32 	%f120, %f212, %f111, %f119;
	st.global.f32 	[%rd101+20], %f120;
	fma.rn.f32 	%f121, %f213, %f111, %f1;
	st.global.f32 	[%rd100+4], %f121;
	mov.u64 	%rd100, %rd30;
	mov.u64 	%rd101, %rd31;
	mov.u64 	%rd102, %rd32;
$L__BB1_11:
	ld.param.u32 	%r89, [_Z11firstKernelPhPfS0_iiif_param_3];
	setp.lt.s32 	%p9, %r89, 2;
	ld.global.f32 	%f122, [%rd101+8];
	ld.global.u8 	%rs159, [%rd102+2];
	cvt.rn.f32.u16 	%f123, %rs159;
	add.f32 	%f124, %f122, %f123;
	mul.f32 	%f125, %f124, 0f3F000000;
	st.global.f32 	[%rd101+8], %f125;
	ld.global.f32 	%f126, [%rd101+4];
	ld.global.u8 	%rs160, [%rd102+1];
	cvt.rn.f32.u16 	%f127, %rs160;
	add.f32 	%f128, %f126, %f127;
	mul.f32 	%f129, %f128, 0f3F000000;
	st.global.f32 	[%rd101+4], %f129;
	ld.global.f32 	%f130, [%rd101];
	ld.global.u8 	%rs161, [%rd102];
	cvt.rn.f32.u16 	%f131, %rs161;
	add.f32 	%f132, %f130, %f131;
	mul.f32 	%f133, %f132, 0f3F000000;
	st.global.f32 	[%rd101], %f133;
	ld.global.u8 	%rs222, [%rd102+2];
	ld.global.u8 	%rs221, [%rd102+1];
	ld.global.u8 	%rs220, [%rd102];
	ld.global.f32 	%f134, [%rd100];
	add.f32 	%f135, %f134, 0f3F800000;
	mul.f32 	%f136, %f135, 0f3F000000;
	st.global.f32 	[%rd100], %f136;
	@%p9 bra 	$L__BB1_17;
	ld.param.u32 	%r90, [_Z11firstKernelPhPfS0_iiif_param_3];
	add.s32 	%r7, %r90, -2;
	cvt.rn.f32.u16 	%f218, %rs220;
	and.b32  	%r68, %r90, 1;
	setp.eq.b32 	%p10, %r68, 1;
	mov.f32 	%f221, 0f3F800000;
	mov.u32 	%r94, %r7;
	mov.f32 	%f219, %f218;
	mov.f32 	%f220, %f218;
	@%p10 bra 	$L__BB1_14;
	ld.param.u32 	%r91, [_Z11firstKernelPhPfS0_iiif_param_3];
	ld.global.u8 	%rs22, [%rd102+-1];
	ld.global.u8 	%rs23, [%rd102+-2];
	add.s64 	%rd36, %rd102, -3;
	ld.global.u8 	%rs24, [%rd102+-3];
	min.u16 	%rs167, %rs22, %rs222;
	max.u16 	%rs168, %rs22, %rs222;
	sub.s16 	%rs169, %rs168, %rs167;
	min.u16 	%rs171, %rs23, %rs221;
	max.u16 	%rs172, %rs23, %rs221;
	sub.s16 	%rs173, %rs172, %rs171;
	cvt.u32.u16 	%r69, %rs173;
	min.u16 	%rs175, %rs24, %rs220;
	max.u16 	%rs176, %rs24, %rs220;
	sub.s16 	%rs177, %rs176, %rs175;
	cvt.u32.u16 	%r70, %rs177;
	mul.wide.u16 	%r71, %rs169, 2;
	add.s32 	%r72, %r71, %r69;
	add.s32 	%r73, %r72, %r70;
	and.b32  	%r74, %r73, 8188;
	cvt.u64.u32 	%rd79, %r74;
	add.s64 	%rd80, %rd1, %rd79;
	ld.global.f32 	%f138, [%rd80];
	mul.f32 	%f139, %f42, %f138;
	cvt.rn.f32.u16 	%f140, %rs22;
	mul.f32 	%f141, %f1, %f140;
	fma.rn.f32 	%f26, %f139, %f218, %f141;
	cvt.rn.f32.u16 	%f142, %rs23;
	mul.f32 	%f143, %f1, %f142;
	fma.rn.f32 	%f219, %f139, %f218, %f143;
	cvt.rn.f32.u16 	%f144, %rs24;
	mul.f32 	%f145, %f1, %f144;
	fma.rn.f32 	%f220, %f139, %f218, %f145;
	ld.global.f32 	%f146, [%rd101+-4];
	add.f32 	%f147, %f146, %f26;
	mul.f32 	%f148, %f147, 0f3F000000;
	st.global.f32 	[%rd101+-4], %f148;
	ld.global.f32 	%f149, [%rd101+-8];
	add.f32 	%f150, %f219, %f149;
	mul.f32 	%f151, %f150, 0f3F000000;
	st.global.f32 	[%rd101+-8], %f151;
	add.s64 	%rd37, %rd101, -12;
	ld.global.f32 	%f152, [%rd101+-12];
	add.f32 	%f153, %f220, %f152;
	mul.f32 	%f154, %f153, 0f3F000000;
	st.global.f32 	[%rd101+-12], %f154;
	add.f32 	%f221, %f1, %f139;
	add.s64 	%rd38, %rd100, -4;
	ld.global.f32 	%f155, [%rd100+-4];
	add.f32 	%f156, %f221, %f155;
	mul.f32 	%f157, %f156, 0f3F000000;
	st.global.f32 	[%rd100+-4], %f157;
	add.s32 	%r94, %r91, -3;
	mov.u16 	%rs220, %rs24;
	mov.u16 	%rs221, %rs23;
	mov.u16 	%rs222, %rs22;
	mov.u64 	%rd102, %rd36;
	mov.u64 	%rd101, %rd37;
	mov.f32 	%f218, %f26;
	mov.u64 	%rd100, %rd38;
$L__BB1_14:
	setp.eq.s32 	%p11, %r7, 0;
	@%p11 bra 	$L__BB1_17;
	add.s64 	%rd108, %rd100, -4;
	add.s64 	%rd107, %rd101, -12;
	add.s64 	%rd106, %rd102, -3;
$L__BB1_16:
	ld.global.u8 	%rs178, [%rd106+2];
	ld.global.u8 	%rs180, [%rd106+1];
	ld.global.u8 	%rs182, [%rd106];
	min.u16 	%rs185, %rs178, %rs222;
	max.u16 	%rs186, %rs178, %rs222;
	sub.s16 	%rs187, %rs186, %rs185;
	min.u16 	%rs189, %rs180, %rs221;
	max.u16 	%rs190, %rs180, %rs221;
	sub.s16 	%rs191, %rs190, %rs189;
	cvt.u32.u16 	%r75, %rs191;
	min.u16 	%rs193, %rs182, %rs220;
	max.u16 	%rs194, %rs182, %rs220;
	sub.s16 	%rs195, %rs194, %rs193;
	cvt.u32.u16 	%r76, %rs195;
	mul.wide.u16 	%r77, %rs187, 2;
	add.s32 	%r78, %r77, %r75;
	add.s32 	%r79, %r78, %r76;
	and.b32  	%r80, %r79, 8188;
	cvt.u64.u32 	%rd81, %r80;
	add.s64 	%rd82, %rd1, %rd81;
	ld.global.f32 	%f158, [%rd82];
	mul.f32 	%f159, %f42, %f158;
	cvt.rn.f32.u16 	%f160, %rs178;
	mul.f32 	%f161, %f1, %f160;
	fma.rn.f32 	%f162, %f218, %f159, %f161;
	cvt.rn.f32.u16 	%f163, %rs180;
	mul.f32 	%f164, %f1, %f163;
	fma.rn.f32 	%f165, %f219, %f159, %f164;
	cvt.rn.f32.u16 	%f166, %rs182;
	mul.f32 	%f167, %f1, %f166;
	fma.rn.f32 	%f168, %f220, %f159, %f167;
	ld.global.f32 	%f169, [%rd107+8];
	add.f32 	%f170, %f169, %f162;
	mul.f32 	%f171, %f170, 0f3F000000;
	st.global.f32 	[%rd107+8], %f171;
	ld.global.f32 	%f172, [%rd107+4];
	add.f32 	%f173, %f165, %f172;
	mul.f32 	%f174, %f173, 0f3F000000;
	st.global.f32 	[%rd107+4], %f174;
	ld.global.f32 	%f175, [%rd107];
	add.f32 	%f176, %f168, %f175;
	mul.f32 	%f177, %f176, 0f3F000000;
	st.global.f32 	[%rd107], %f177;
	fma.rn.f32 	%f178, %f221, %f159, %f1;
	ld.global.f32 	%f179, [%rd108];
	add.f32 	%f180, %f178, %f179;
	mul.f32 	%f181, %f180, 0f3F000000;
	st.global.f32 	[%rd108], %f181;
	ld.global.u8 	%rs222, [%rd106+-1];
	ld.global.u8 	%rs221, [%rd106+-2];
	ld.global.u8 	%rs220, [%rd106+-3];
	min.u16 	%rs199, %rs222, %rs178;
	max.u16 	%rs200, %rs222, %rs178;
	sub.s16 	%rs201, %rs200, %rs199;
	min.u16 	%rs202, %rs221, %rs180;
	max.u16 	%rs203, %rs221, %rs180;
	sub.s16 	%rs204, %rs203, %rs202;
	cvt.u32.u16 	%r81, %rs204;
	min.u16 	%rs205, %rs220, %rs182;
	max.u16 	%rs206, %rs220, %rs182;
	sub.s16 	%rs207, %rs206, %rs205;
	cvt.u32.u16 	%r82, %rs207;
	mul.wide.u16 	%r83, %rs201, 2;
	add.s32 	%r84, %r83, %r81;
	add.s32 	%r85, %r84, %r82;
	and.b32  	%r86, %r85, 8188;
	cvt.u64.u32 	%rd83, %r86;
	add.s64 	%rd84, %rd1, %rd83;
	ld.global.f32 	%f182, [%rd84];
	mul.f32 	%f183, %f42, %f182;
	cvt.rn.f32.u16 	%f184, %rs222;
	mul.f32 	%f185, %f1, %f184;
	fma.rn.f32 	%f218, %f162, %f183, %f185;
	cvt.rn.f32.u16 	%f186, %rs221;
	mul.f32 	%f187, %f1, %f186;
	fma.rn.f32 	%f219, %f165, %f183, %f187;
	cvt.rn.f32.u16 	%f188, %rs220;
	mul.f32 	%f189, %f1, %f188;
	fma.rn.f32 	%f220, %f168, %f183, %f189;
	ld.global.f32 	%f190, [%rd107+-4];
	add.f32 	%f191, %f190, %f218;
	mul.f32 	%f192, %f191, 0f3F000000;
	st.global.f32 	[%rd107+-4], %f192;
	ld.global.f32 	%f193, [%rd107+-8];
	add.f32 	%f194, %f219, %f193;
	mul.f32 	%f195, %f194, 0f3F000000;
	st.global.f32 	[%rd107+-8], %f195;
	ld.global.f32 	%f196, [%rd107+-12];
	add.f32 	%f197, %f220, %f196;
	mul.f32 	%f198, %f197, 0f3F000000;
	st.global.f32 	[%rd107+-12], %f198;
	fma.rn.f32 	%f221, %f178, %f183, %f1;
	ld.global.f32 	%f199, [%rd108+-4];
	add.f32 	%f200, %f221, %f199;
	mul.f32 	%f201, %f200, 0f3F000000;
	st.global.f32 	[%rd108+-4], %f201;
	add.s32 	%r11, %r94, -2;
	add.s64 	%rd108, %rd108, -8;
	add.s64 	%rd107, %rd107, -24;
	add.s64 	%rd106, %rd106, -6;
	setp.gt.s32 	%p12, %r94, 1;
	mov.u32 	%r94, %r11;
	@%p12 bra 	$L__BB1_16;
$L__BB1_17:
	ret;

}
	// .globl	_Z12secondKernelPhPfS0_iiif
.visible .entry _Z12secondKernelPhPfS0_iiif(
	.param .u64 .ptr .align 1 _Z12secondKernelPhPfS0_iiif_param_0,
	.param .u64 .ptr .align 1 _Z12secondKernelPhPfS0_iiif_param_1,
	.param .u64 .ptr .align 1 _Z12secondKernelPhPfS0_iiif_param_2,
	.param .u32 _Z12secondKernelPhPfS0_iiif_param_3,
	.param .u32 _Z12secondKernelPhPfS0_iiif_param_4,
	.param .u32 _Z12secondKernelPhPfS0_iiif_param_5,
	.param .f32 _Z12secondKernelPhPfS0_iiif_param_6
)
{
	.reg .pred 	%p<25>;
	.reg .b16 	%rs<232>;
	.reg .b32 	%r<143>;
	.reg .b32 	%f<315>;
	.reg .b64 	%rd<302>;

	ld.param.u64 	%rd139, [_Z12secondKernelPhPfS0_iiif_param_0];
	ld.param.u64 	%rd140, [_Z12secondKernelPhPfS0_iiif_param_1];
	ld.param.u64 	%rd141, [_Z12secondKernelPhPfS0_iiif_param_2];
	ld.param.u32 	%r23, [_Z12secondKernelPhPfS0_iiif_param_3];
	ld.param.f32 	%f23, [_Z12secondKernelPhPfS0_iiif_param_6];
	cvta.to.global.u64 	%rd1, %rd140;
	mov.u32 	%r26, %ctaid.x;
	mov.u32 	%r27, %ntid.x;
	mov.u32 	%r28, %tid.x;
	mad.lo.s32 	%r1, %r26, %r27, %r28;
	setp.ge.s32 	%p1, %r1, %r23;
	@%p1 bra 	$L__BB2_33;
	ld.param.u32 	%r130, [_Z12secondKernelPhPfS0_iiif_param_5];
	ld.param.u32 	%r125, [_Z12secondKernelPhPfS0_iiif_param_4];
	ld.param.u32 	%r116, [_Z12secondKernelPhPfS0_iiif_param_3];
	cvta.to.global.u64 	%rd142, %rd141;
	cvta.to.global.u64 	%rd143, %rd139;
	mov.f32 	%f24, 0f3F800000;
	sub.f32 	%f1, %f24, %f23;
	mul.lo.s32 	%r2, %r130, %r116;
	mul.lo.s32 	%r3, %r125, %r116;
	mul.lo.s32 	%r29, %r3, %r130;
	mul.wide.s32 	%rd144, %r29, 4;
	add.s64 	%rd145, %rd142, %rd144;
	add.s64 	%rd2, %rd145, %rd144;
	cvt.s64.s32 	%rd146, %r3;
	mul.lo.s32 	%r30, %r1, 3;
	cvt.s64.s32 	%rd147, %r30;
	add.s64 	%rd3, %rd143, %rd147;
	add.s32 	%r31, %r2, %r30;
	cvt.s64.s32 	%rd148, %r2;
	add.s64 	%rd281, %rd3, %rd148;
	mul.wide.s32 	%rd149, %r31, 4;
	add.s64 	%rd258, %rd145, %rd149;
	mul.wide.s32 	%rd150, %r30, 4;
	add.s64 	%rd6, %rd142, %rd150;
	mul.wide.s32 	%rd7, %r2, 4;
	cvt.s64.s32 	%rd8, %r1;
	add.s64 	%rd151, %rd146, %rd8;
	shl.b64 	%rd152, %rd151, 2;
	add.s64 	%rd9, %rd2, %rd152;
	add.s64 	%rd10, %rd145, %rd150;
	ld.global.f32 	%f25, [%rd10];
	st.global.f32 	[%rd6], %f25;
	ld.global.f32 	%f26, [%rd10+4];
	st.global.f32 	[%rd6+4], %f26;
	ld.global.f32 	%f27, [%rd10+8];
	st.global.f32 	[%rd6+8], %f27;
	mul.wide.s32 	%rd153, %r1, 4;
	add.s64 	%rd11, %rd2, %rd153;
	ld.global.f32 	%f28, [%rd11];
	st.global.f32 	[%rd9], %f28;
	setp.lt.s32 	%p2, %r125, 2;
	mov.u64 	%rd291, %rd9;
	@%p2 bra 	$L__BB2_27;
	ld.param.u32 	%r131, [_Z12secondKernelPhPfS0_iiif_param_5];
	ld.param.u32 	%r117, [_Z12secondKernelPhPfS0_iiif_param_3];
	add.s32 	%r32, %r117, %r1;
	mul.wide.s32 	%rd154, %r32, 4;
	add.s64 	%rd282, %rd2, %rd154;
	mul.wide.s32 	%rd155, %r117, 4;
	add.s64 	%rd283, %rd9, %rd155;
	setp.lt.s32 	%p3, %r131, 1;
	@%p3 bra 	$L__BB2_19;
	ld.param.u32 	%r132, [_Z12secondKernelPhPfS0_iiif_param_5];
	and.b32  	%r4, %r132, 15;
	and.b32  	%r5, %r132, 7;
	add.s64 	%rd256, %rd6, %rd7;
	mov.b32 	%r138, 1;
	mov.u64 	%rd242, %rd3;
	mov.u64 	%rd257, %rd6;
	mov.u64 	%rd291, %rd9;
$L__BB2_4:
	ld.param.u32 	%r133, [_Z12secondKernelPhPfS0_iiif_param_5];
	ld.param.u64 	%rd240, [_Z12secondKernelPhPfS0_iiif_param_1];
	setp.lt.u32 	%p10, %r133, 16;
	ld.global.u8 	%rs148, [%rd281];
	ld.global.u8 	%rs150, [%rd242];
	min.u16 	%rs152, %rs148, %rs150;
	max.u16 	%rs153, %rs148, %rs150;
	sub.s16 	%rs154, %rs153, %rs152;
	ld.global.u8 	%rs155, [%rd281+1];
	ld.global.u8 	%rs157, [%rd242+1];
	min.u16 	%rs159, %rs155, %rs157;
	max.u16 	%rs160, %rs155, %rs157;
	sub.s16 	%rs161, %rs160, %rs159;
	cvt.u32.u16 	%r80, %rs161;
	ld.global.u8 	%rs162, [%rd281+2];
	ld.global.u8 	%rs164, [%rd242+2];
	min.u16 	%rs166, %rs162, %rs164;
	max.u16 	%rs167, %rs162, %rs164;
	sub.s16 	%rs168, %rs167, %rs166;
	cvt.u32.u16 	%r81, %rs168;
	mul.wide.u16 	%r82, %rs154, 2;
	add.s32 	%r83, %r80, %r82;
	add.s32 	%r84, %r83, %r81;
	and.b32  	%r85, %r84, 8188;
	cvt.u64.u32 	%rd198, %r85;
	cvta.to.global.u64 	%rd199, %rd240;
	add.s64 	%rd200, %rd199, %rd198;
	ld.global.f32 	%f71, [%rd200];
	mul.f32 	%f2, %f23, %f71;
	@%p10 bra 	$L__BB2_8;
	ld.param.u32 	%r134, [_Z12secondKernelPhPfS0_iiif_param_5];
	and.b32  	%r86, %r134, 2147483632;
	neg.s32 	%r139, %r86;
$L__BB2_6:
	.pragma "nounroll";
	ld.global.f32 	%f72, [%rd258];
	ld.global.f32 	%f73, [%rd257];
	mul.f32 	%f74, %f2, %f73;
	fma.rn.f32 	%f75, %f1, %f72, %f74;
	st.global.f32 	[%rd256], %f75;
	ld.global.f32 	%f76, [%rd258+4];
	ld.global.f32 	%f77, [%rd257+4];
	mul.f32 	%f78, %f2, %f77;
	fma.rn.f32 	%f79, %f1, %f76, %f78;
	st.global.f32 	[%rd256+4], %f79;
	ld.global.f32 	%f80, [%rd258+8];
	ld.global.f32 	%f81, [%rd257+8];
	mul.f32 	%f82, %f2, %f81;
	fma.rn.f32 	%f83, %f1, %f80, %f82;
	st.global.f32 	[%rd256+8], %f83;
	ld.global.f32 	%f84, [%rd258+12];
	ld.global.f32 	%f85, [%rd257+12];
	mul.f32 	%f86, %f2, %f85;
	fma.rn.f32 	%f87, %f1, %f84, %f86;
	st.global.f32 	[%rd256+12], %f87;
	ld.global.f32 	%f88, [%rd258+16];
	ld.global.f32 	%f89, [%rd257+16];
	mul.f32 	%f90, %f2, %f89;
	fma.rn.f32 	%f91, %f1, %f88, %f90;
	st.global.f32 	[%rd256+16], %f91;
	ld.global.f32 	%f92, [%rd258+20];
	ld.global.f32 	%f93, [%rd257+20];
	mul.f32 	%f94, %f2, %f93;
	fma.rn.f32 	%f95, %f1, %f92, %f94;
	st.global.f32 	[%rd256+20], %f95;
	ld.global.f32 	%f96, [%rd258+24];
	ld.global.f32 	%f97, [%rd257+24];
	mul.f32 	%f98, %f2, %f97;
	fma.rn.f32 	%f99, %f1, %f96, %f98;
	st.global.f32 	[%rd256+24], %f99;
	ld.global.f32 	%f100, [%rd258+28];
	ld.global.f32 	%f101, [%rd257+28];
	mul.f32 	%f102, %f2, %f101;
	fma.rn.f32 	%f103, %f1, %f100, %f102;
	st.global.f32 	[%rd256+28], %f103;
	ld.global.f32 	%f104, [%rd258+32];
	ld.global.f32 	%f105, [%rd257+32];
	mul.f32 	%f106, %f2, %f105;
	fma.rn.f32 	%f107, %f1, %f104, %f106;
	st.global.f32 	[%rd256+32], %f107;
	ld.global.f32 	%f108, [%rd258+36];
	ld.global.f32 	%f109, [%rd257+36];
	mul.f32 	%f110, %f2, %f109;
	fma.rn.f32 	%f111, %f1, %f108, %f110;
	st.global.f32 	[%rd256+36], %f111;
	ld.global.f32 	%f112, [%rd258+40];
	ld.global.f32 	%f113, [%rd257+40];
	mul.f32 	%f114, %f2, %f113;
	fma.rn.f32 	%f115, %f1, %f112, %f114;
	st.global.f32 	[%rd256+40], %f115;
	ld.global.f32 	%f116, [%rd258+44];
	ld.global.f32 	%f117, [%rd257+44];
	mul.f32 	%f118, %f2, %f117;
	fma.rn.f32 	%f119, %f1, %f116, %f118;
	st.global.f32 	[%rd256+44], %f119;
	ld.global.f32 	%f120, [%rd258+48];
	ld.global.f32 	%f121, [%rd257+48];
	mul.f32 	%f122, %f2, %f121;
	fma.rn.f32 	%f123, %f1, %f120, %f122;
	st.global.f32 	[%rd256+48], %f123;
	ld.global.f32 	%f124, [%rd258+52];
	ld.global.f32 	%f125, [%rd257+52];
	mul.f32 	%f126, %f2, %f125;
	fma.rn.f32 	%f127, %f1, %f124, %f126;
	st.global.f32 	[%rd256+52], %f127;
	ld.global.f32 	%f128, [%rd258+56];
	ld.global.f32 	%f129, [%rd257+56];
	mul.f32 	%f130, %f2, %f129;
	fma.rn.f32 	%f131, %f1, %f128, %f130;
	st.global.f32 	[%rd256+56], %f131;
	add.s64 	%rd26, %rd258, 64;
	ld.global.f32 	%f132, [%rd258+60];
	add.s64 	%rd27, %rd257, 64;
	ld.global.f32 	%f133, [%rd257+60];
	mul.f32 	%f134, %f2, %f133;
	fma.rn.f32 	%f135, %f1, %f132, %f134;
	add.s64 	%rd28, %rd256, 64;
	st.global.f32 	[%rd256+60], %f135;
	add.s32 	%r139, %r139, 16;
	setp.ne.s32 	%p11, %r139, 0;
	mov.u64 	%rd256, %rd28;
	mov.u64 	%rd257, %rd27;
	mov.u64 	%rd258, %rd26;
	@%p11 bra 	$L__BB2_6;
	add.s64 	%rd271, %rd28, -4;
	add.s64 	%rd273, %rd26, -4;
	add.s64 	%rd272, %rd27, -4;
	mov.u64 	%rd256, %rd28;
	mov.u64 	%rd257, %rd27;
	mov.u64 	%rd258, %rd26;
$L__BB2_8:
	setp.eq.s32 	%p12, %r4, 0;
	@%p12 bra 	$L__BB2_18;
	add.s32 	%r87, %r4, -1;
	setp.lt.u32 	%p13, %r87, 7;
	@%p13 bra 	$L__BB2_11;
	ld.global.f32 	%f136, [%rd258];
	ld.global.f32 	%f137, [%rd257];
	mul.f32 	%f138, %f2, %f137;
	fma.rn.f32 	%f139, %f1, %f136, %f138;
	st.global.f32 	[%rd256], %f139;
	ld.global.f32 	%f140, [%rd258+4];
	ld.global.f32 	%f141, [%rd257+4];
	mul.f32 	%f142, %f2, %f141;
	fma.rn.f32 	%f143, %f1, %f140, %f142;
	st.global.f32 	[%rd256+4], %f143;
	ld.global.f32 	%f144, [%rd258+8];
	ld.global.f32 	%f145, [%rd257+8];
	mul.f32 	%f146, %f2, %f145;
	fma.rn.f32 	%f147, %f1, %f144, %f146;
	st.global.f32 	[%rd256+8], %f147;
	ld.global.f32 	%f148, [%rd258+12];
	ld.global.f32 	%f149, [%rd257+12];
	mul.f32 	%f150, %f2, %f149;
	fma.rn.f32 	%f151, %f1, %f148, %f150;
	st.global.f32 	[%rd256+12], %f151;
	ld.global.f32 	%f152, [%rd258+16];
	ld.global.f32 	%f153, [%rd257+16];
	mul.f32 	%f154, %f2, %f153;
	fma.rn.f32 	%f155, %f1, %f152, %f154;
	st.global.f32 	[%rd256+16], %f155;
	ld.global.f32 	%f156, [%rd258+20];
	ld.global.f32 	%f157, [%rd257+20];
	mul.f32 	%f158, %f2, %f157;
	fma.rn.f32 	%f159, %f1, %f156, %f158;
	st.global.f32 	[%rd256+20], %f159;
	add.s64 	%rd273, %rd258, 28;
	ld.global.f32 	%f160, [%rd258+24];
	add.s64 	%rd272, %rd257, 28;
	ld.global.f32 	%f161, [%rd257+24];
	mul.f32 	%f162, %f2, %f161;
	fma.rn.f32 	%f163, %f1, %f160, %f162;
	add.s64 	%rd271, %rd256, 28;
	st.global.f32 	[%rd256+24], %f163;
	ld.global.f32 	%f164, [%rd258+28];
	ld.global.f32 	%f165, [%rd257+28];
	mul.f32 	%f166, %f2, %f165;
	fma.rn.f32 	%f167, %f1, %f164, %f166;
	st.global.f32 	[%rd256+28], %f167;
	add.s64 	%rd258, %rd258, 32;
	add.s64 	%rd257, %rd257, 32;
	add.s64 	%rd256, %rd256, 32;
$L__BB2_11:
	setp.eq.s32 	%p14, %r5, 0;
	@%p14 bra 	$L__BB2_18;
	add.s32 	%r88, %r5, -1;
	setp.lt.u32 	%p15, %r88, 3;
	@%p15 bra 	$L__BB2_14;
	ld.global.f32 	%f168, [%rd258];
	ld.global.f32 	%f169, [%rd257];
	mul.f32 	%f170, %f2, %f169;
	fma.rn.f32 	%f171, %f1, %f168, %f170;
	st.global.f32 	[%rd256], %f171;
	ld.global.f32 	%f172, [%rd258+4];
	ld.global.f32 	%f173, [%rd257+4];
	mul.f32 	%f174, %f2, %f173;
	fma.rn.f32 	%f175, %f1, %f172, %f174;
	st.global.f32 	[%rd256+4], %f175;
	add.s64 	%rd273, %rd258, 12;
	ld.global.f32 	%f176, [%rd258+8];
	add.s64 	%rd272, %rd257, 12;
	ld.global.f32 	%f177, [%rd257+8];
	mul.f32 	%f178, %f2, %f177;
	fma.rn.f32 	%f179, %f1, %f176, %f178;
	add.s64 	%rd271, %rd256, 12;
	st.global.f32 	[%rd256+8], %f179;
	ld.global.f32 	%f180, [%rd258+12];
	ld.global.f32 	%f181, [%rd257+12];
	mul.f32 	%f182, %f2, %f181;
	fma.rn.f32 	%f183, %f1, %f180, %f182;
	st.global.f32 	[%rd256+12], %f183;
	add.s64 	%rd258, %rd258, 16;
	add.s64 	%rd257, %rd257, 16;
	add.s64 	%rd256, %rd256, 16;
$L__BB2_14:
	ld.param.u32 	%r135, [_Z12secondKernelPhPfS0_iiif_param_5];
	and.b32  	%r89, %r135, 3;
	setp.eq.s32 	%p16, %r89, 0;
	@%p16 bra 	$L__BB2_18;
	ld.param.u32 	%r136, [_Z12secondKernelPhPfS0_iiif_param_5];
	and.b32  	%r90, %r136, 3;
	setp.eq.s32 	%p17, %r90, 1;
	ld.global.f32 	%f184, [%rd258];
	ld.global.f32 	%f185, [%rd257];
	mul.f32 	%f186, %f2, %f185;
	fma.rn.f32 	%f187, %f1, %f184, %f186;
	st.global.f32 	[%rd256], %f187;
	mov.u64 	%rd271, %rd256;
	mov.u64 	%rd272, %rd257;
	mov.u64 	%rd273, %rd258;
	@%p17 bra 	$L__BB2_18;
	ld.param.u32 	%r137, [_Z12secondKernelPhPfS0_iiif_param_5];
	and.b32  	%r91, %r137, 3;
	setp.eq.s32 	%p18, %r91, 2;
	add.s64 	%rd271, %rd256, 4;
	add.s64 	%rd272, %rd257, 4;
	add.s64 	%rd273, %rd258, 4;
	ld.global.f32 	%f188, [%rd258+4];
	ld.global.f32 	%f189, [%rd257+4];
	mul.f32 	%f190, %f2, %f189;
	fma.rn.f32 	%f191, %f1, %f188, %f190;
	st.global.f32 	[%rd256+4], %f191;
	@%p18 bra 	$L__BB2_18;
	add.s64 	%rd271, %rd256, 8;
	add.s64 	%rd272, %rd257, 8;
	add.s64 	%rd273, %rd258, 8;
	ld.global.f32 	%f192, [%rd258+8];
	ld.global.f32 	%f193, [%rd257+8];
	mul.f32 	%f194, %f2, %f193;
	fma.rn.f32 	%f195, %f1, %f192, %f194;
	st.global.f32 	[%rd256+8], %f195;
$L__BB2_18:
	ld.param.u32 	%r127, [_Z12secondKernelPhPfS0_iiif_param_4];
	ld.param.u32 	%r121, [_Z12secondKernelPhPfS0_iiif_param_3];
	cvt.s64.s32 	%rd203, %r2;
	ld.global.f32 	%f196, [%rd282];
	ld.global.f32 	%f197, [%rd291];
	mul.f32 	%f198, %f2, %f197;
	fma.rn.f32 	%f199, %f1, %f196, %f198;
	st.global.f32 	[%rd283], %f199;
	add.s64 	%rd242, %rd242, %rd203;
	add.s64 	%rd281, %rd281, %rd203;
	mul.wide.s32 	%rd204, %r2, 4;
	add.s64 	%rd205, %rd273, %rd204;
	add.s64 	%rd258, %rd205, -8;
	add.s64 	%rd206, %rd272, %rd204;
	add.s64 	%rd257, %rd206, -8;
	add.s64 	%rd207, %rd271, %rd204;
	add.s64 	%rd256, %rd207, -8;
	mul.wide.s32 	%rd208, %r121, 4;
	add.s64 	%rd282, %rd282, %rd208;
	add.s64 	%rd291, %rd291, %rd208;
	add.s64 	%rd283, %rd283, %rd208;
	add.s32 	%r138, %r138, 1;
	setp.eq.s32 	%p19, %r138, %r127;
	@%p19 bra 	$L__BB2_27;
	bra.uni 	$L__BB2_4;
$L__BB2_19:
	ld.param.u32 	%r126, [_Z12secondKernelPhPfS0_iiif_param_4];
	add.s32 	%r11, %r126, -1;
	add.s32 	%r33, %r126, -2;
	setp.lt.u32 	%p4, %r33, 3;
	mov.u64 	%rd280, %rd3;
	mov.u64 	%rd291, %rd9;
	@%p4 bra 	$L__BB2_22;
	mov.b32 	%r140, 0;
	and.b32  	%r59, %r11, -4;
	mov.u64 	%rd280, %rd3;
	mov.u64 	%rd291, %rd9;
$L__BB2_21:
	.pragma "nounroll";
	ld.param.u32 	%r118, [_Z12secondKernelPhPfS0_iiif_param_3];
	ld.global.u8 	%rs1, [%rd281];
	ld.global.u8 	%rs3, [%rd280];
	min.u16 	%rs5, %rs1, %rs3;
	max.u16 	%rs6, %rs1, %rs3;
	sub.s16 	%rs7, %rs6, %rs5;
	ld.global.u8 	%rs8, [%rd281+1];
	ld.global.u8 	%rs10, [%rd280+1];
	min.u16 	%rs12, %rs8, %rs10;
	max.u16 	%rs13, %rs8, %rs10;
	sub.s16 	%rs14, %rs13, %rs12;
	cvt.u32.u16 	%r35, %rs14;
	ld.global.u8 	%rs15, [%rd281+2];
	ld.global.u8 	%rs17, [%rd280+2];
	min.u16 	%rs19, %rs15, %rs17;
	max.u16 	%rs20, %rs15, %rs17;
	sub.s16 	%rs21, %rs20, %rs19;
	cvt.u32.u16 	%r36, %rs21;
	mul.wide.u16 	%r37, %rs7, 2;
	add.s32 	%r38, %r35, %r37;
	add.s32 	%r39, %r38, %r36;
	and.b32  	%r40, %r39, 8188;
	cvt.u64.u32 	%rd158, %r40;
	add.s64 	%rd159, %rd1, %rd158;
	ld.global.f32 	%f29, [%rd159];
	mul.f32 	%f30, %f23, %f29;
	ld.global.f32 	%f31, [%rd282];
	ld.global.f32 	%f32, [%rd291];
	mul.f32 	%f33, %f30, %f32;
	fma.rn.f32 	%f34, %f1, %f31, %f33;
	st.global.f32 	[%rd283], %f34;
	add.s64 	%rd160, %rd280, %rd148;
	add.s64 	%rd161, %rd281, %rd148;
	mul.wide.s32 	%rd162, %r118, 4;
	add.s64 	%rd163, %rd282, %rd162;
	add.s64 	%rd164, %rd291, %rd162;
	add.s64 	%rd165, %rd283, %rd162;
	ld.global.u8 	%rs22, [%rd161];
	ld.global.u8 	%rs24, [%rd160];
	min.u16 	%rs26, %rs22, %rs24;
	max.u16 	%rs27, %rs22, %rs24;
	sub.s16 	%rs28, %rs27, %rs26;
	ld.global.u8 	%rs29, [%rd161+1];
	ld.global.u8 	%rs31, [%rd160+1];
	min.u16 	%rs33, %rs29, %rs31;
	max.u16 	%rs34, %rs29, %rs31;
	sub.s16 	%rs35, %rs34, %rs33;
	cvt.u32.u16 	%r41, %rs35;
	ld.global.u8 	%rs36, [%rd161+2];
	ld.global.u8 	%rs38, [%rd160+2];
	min.u16 	%rs40, %rs36, %rs38;
	max.u16 	%rs41, %rs36, %rs38;
	sub.s16 	%rs42, %rs41, %rs40;
	cvt.u32.u16 	%r42, %rs42;
	mul.wide.u16 	%r43, %rs28, 2;
	add.s32 	%r44, %r41, %r43;
	add.s32 	%r45, %r44, %r42;
	and.b32  	%r46, %r45, 8188;
	cvt.u64.u32 	%rd166, %r46;
	add.s64 	%rd167, %rd1, %rd166;
	ld.global.f32 	%f35, [%rd167];
	mul.f32 	%f36, %f23, %f35;
	ld.global.f32 	%f37, [%rd163];
	ld.global.f32 	%f38, [%rd164];
	mul.f32 	%f39, %f36, %f38;
	fma.rn.f32 	%f40, %f1, %f37, %f39;
	st.global.f32 	[%rd165], %f40;
	add.s64 	%rd168, %rd160, %rd148;
	add.s64 	%rd169, %rd161, %rd148;
	add.s64 	%rd170, %rd163, %rd162;
	add.s64 	%rd171, %rd164, %rd162;
	add.s64 	%rd172, %rd165, %rd162;
	ld.global.u8 	%rs43, [%rd169];
	ld.global.u8 	%rs45, [%rd168];
	min.u16 	%rs47, %rs43, %rs45;
	max.u16 	%rs48, %rs43, %rs45;
	sub.s16 	%rs49, %rs48, %rs47;
	ld.global.u8 	%rs50, [%rd169+1];
	ld.global.u8 	%rs52, [%rd168+1];
	min.u16 	%rs54, %rs50, %rs52;
	max.u16 	%rs55, %rs50, %rs52;
	sub.s16 	%rs56, %rs55, %rs54;
	cvt.u32.u16 	%r47, %rs56;
	ld.global.u8 	%rs57, [%rd169+2];
	ld.global.u8 	%rs59, [%rd168+2];
	min.u16 	%rs61, %rs57, %rs59;
	max.u16 	%rs62, %rs57, %rs59;
	sub.s16 	%rs63, %rs62, %rs61;
	cvt.u32.u16 	%r48, %rs63;
	mul.wide.u16 	%r49, %rs49, 2;
	add.s32 	%r50, %r47, %r49;
	add.s32 	%r51, %r50, %r48;
	and.b32  	%r52, %r51, 8188;
	cvt.u64.u32 	%rd173, %r52;
	add.s64 	%rd174, %rd1, %rd173;
	ld.global.f32 	%f41, [%rd174];
	mul.f32 	%f42, %f23, %f41;
	ld.global.f32 	%f43, [%rd170];
	ld.global.f32 	%f44, [%rd171];
	mul.f32 	%f45, %f42, %f44;
	fma.rn.f32 	%f46, %f1, %f43, %f45;
	st.global.f32 	[%rd172], %f46;
	add.s64 	%rd175, %rd168, %rd148;
	add.s64 	%rd176, %rd169, %rd148;
	add.s64 	%rd177, %rd170, %rd162;
	add.s64 	%rd178, %rd171, %rd162;
	add.s64 	%rd179, %rd172, %rd162;
	ld.global.u8 	%rs64, [%rd176];
	ld.global.u8 	%rs66, [%rd175];
	min.u16 	%rs68, %rs64, %rs66;
	max.u16 	%rs69, %rs64, %rs66;
	sub.s16 	%rs70, %rs69, %rs68;
	ld.global.u8 	%rs71, [%rd176+1];
	ld.global.u8 	%rs73, [%rd175+1];
	min.u16 	%rs75, %rs71, %rs73;
	max.u16 	%rs76, %rs71, %rs73;
	sub.s16 	%rs77, %rs76, %rs75;
	cvt.u32.u16 	%r53, %rs77;
	ld.global.u8 	%rs78, [%rd176+2];
	ld.global.u8 	%rs80, [%rd175+2];
	min.u16 	%rs82, %rs78, %rs80;
	max.u16 	%rs83, %rs78, %rs80;
	sub.s16 	%rs84, %rs83, %rs82;
	cvt.u32.u16 	%r54, %rs84;
	mul.wide.u16 	%r55, %rs70, 2;
	add.s32 	%r56, %r53, %r55;
	add.s32 	%r57, %r56, %r54;
	and.b32  	%r58, %r57, 8188;
	cvt.u64.u32 	%rd180, %r58;
	add.s64 	%rd181, %rd1, %rd180;
	ld.global.f32 	%f47, [%rd181];
	mul.f32 	%f48, %f23, %f47;
	ld.global.f32 	%f49, [%rd177];
	ld.global.f32 	%f50, [%rd178];
	mul.f32 	%f51, %f48, %f50;
	fma.rn.f32 	%f52, %f1, %f49, %f51;
	st.global.f32 	[%rd179], %f52;
	add.s64 	%rd280, %rd175, %rd148;
	add.s64 	%rd281, %rd176, %rd148;
	add.s64 	%rd282, %rd177, %rd162;
	add.s64 	%rd291, %rd178, %rd162;
	add.s64 	%rd283, %rd179, %rd162;
	add.s32 	%r140, %r140, 4;
	setp.ne.s32 	%p5, %r140, %r59;
	@%p5 bra 	$L__BB2_21;
$L__BB2_22:
	and.b32  	%r14, %r11, 3;
	setp.eq.s32 	%p6, %r14, 0;
	@%p6 bra 	$L__BB2_27;
	setp.eq.s32 	%p7, %r14, 1;
	@%p7 bra 	$L__BB2_25;
	ld.param.u32 	%r119, [_Z12secondKernelPhPfS0_iiif_param_3];
	cvt.s64.s32 	%rd183, %r2;
	ld.global.u8 	%rs85, [%rd281];
	ld.global.u8 	%rs87, [%rd280];
	min.u16 	%rs89, %rs85, %rs87;
	max.u16 	%rs90, %rs85, %rs87;
	sub.s16 	%rs91, %rs90, %rs89;
	ld.global.u8 	%rs92, [%rd281+1];
	ld.global.u8 	%rs94, [%rd280+1];
	min.u16 	%rs96, %rs92, %rs94;
	max.u16 	%rs97, %rs92, %rs94;
	sub.s16 	%rs98, %rs97, %rs96;
	cvt.u32.u16 	%r60, %rs98;
	ld.global.u8 	%rs99, [%rd281+2];
	ld.global.u8 	%rs101, [%rd280+2];
	min.u16 	%rs103, %rs99, %rs101;
	max.u16 	%rs104, %rs99, %rs101;
	sub.s16 	%rs105, %rs104, %rs103;
	cvt.u32.u16 	%r61, %rs105;
	mul.wide.u16 	%r62, %rs91, 2;
	add.s32 	%r63, %r60, %r62;
	add.s32 	%r64, %r63, %r61;
	and.b32  	%r65, %r64, 8188;
	cvt.u64.u32 	%rd184, %r65;
	add.s64 	%rd185, %rd1, %rd184;
	ld.global.f32 	%f53, [%rd185];
	mul.f32 	%f54, %f23, %f53;
	ld.global.f32 	%f55, [%rd282];
	ld.global.f32 	%f56, [%rd291];
	mul.f32 	%f57, %f54, %f56;
	fma.rn.f32 	%f58, %f1, %f55, %f57;
	st.global.f32 	[%rd283], %f58;
	add.s64 	%rd186, %rd280, %rd183;
	add.s64 	%rd187, %rd281, %rd183;
	mul.wide.s32 	%rd188, %r119, 4;
	add.s64 	%rd189, %rd282, %rd188;
	add.s64 	%rd190, %rd291, %rd188;
	add.s64 	%rd191, %rd283, %rd188;
	ld.global.u8 	%rs106, [%rd187];
	ld.global.u8 	%rs108, [%rd186];
	min.u16 	%rs110, %rs106, %rs108;
	max.u16 	%rs111, %rs106, %rs108;
	sub.s16 	%rs112, %rs111, %rs110;
	ld.global.u8 	%rs113, [%rd187+1];
	ld.global.u8 	%rs115, [%rd186+1];
	min.u16 	%rs117, %rs113, %rs115;
	max.u16 	%rs118, %rs113, %rs115;
	sub.s16 	%rs119, %rs118, %rs117;
	cvt.u32.u16 	%r66, %rs119;
	ld.global.u8 	%rs120, [%rd187+2];
	ld.global.u8 	%rs122, [%rd186+2];
	min.u16 	%rs124, %rs120, %rs122;
	max.u16 	%rs125, %rs120, %rs122;
	sub.s16 	%rs126, %rs125, %rs124;
	cvt.u32.u16 	%r67, %rs126;
	mul.wide.u16 	%r68, %rs112, 2;
	add.s32 	%r69, %r66, %r68;
	add.s32 	%r70, %r69, %r67;
	and.b32  	%r71, %r70, 8188;
	cvt.u64.u32 	%rd192, %r71;
	add.s64 	%rd193, %rd1, %rd192;
	ld.global.f32 	%f59, [%rd193];
	mul.f32 	%f60, %f23, %f59;
	ld.global.f32 	%f61, [%rd189];
	ld.global.f32 	%f62, [%rd190];
	mul.f32 	%f63, %f60, %f62;
	fma.rn.f32 	%f64, %f1, %f61, %f63;
	st.global.f32 	[%rd191], %f64;
	add.s64 	%rd280, %rd186, %rd183;
	add.s64 	%rd281, %rd187, %rd183;
	add.s64 	%rd282, %rd189, %rd188;
	add.s64 	%rd291, %rd190, %rd188;
	add.s64 	%rd283, %rd191, %rd188;
$L__BB2_25:
	and.b32  	%r72, %r11, 1;
	setp.eq.b32 	%p8, %r72, 1;
	not.pred 	%p9, %p8;
	@%p9 bra 	$L__BB2_27;
	ld.param.u32 	%r120, [_Z12secondKernelPhPfS0_iiif_param_3];
	ld.global.u8 	%rs127, [%rd281];
	ld.global.u8 	%rs129, [%rd280];
	min.u16 	%rs131, %rs127, %rs129;
	max.u16 	%rs132, %rs127, %rs129;
	sub.s16 	%rs133, %rs132, %rs131;
	ld.global.u8 	%rs134, [%rd281+1];
	ld.global.u8 	%rs136, [%rd280+1];
	min.u16 	%rs138, %rs134, %rs136;
	max.u16 	%rs139, %rs134, %rs136;
	sub.s16 	%rs140, %rs139, %rs138;
	cvt.u32.u16 	%r73, %rs140;
	ld.global.u8 	%rs141, [%rd281+2];
	ld.global.u8 	%rs143, [%rd280+2];
	min.u16 	%rs145, %rs141, %rs143;
	max.u16 	%rs146, %rs141, %rs143;
	sub.s16 	%rs147, %rs146, %rs145;
	cvt.u32.u16 	%r74, %rs147;
	mul.wide.u16 	%r75, %rs133, 2;
	add.s32 	%r76, %r73, %r75;
	add.s32 	%r77, %r76, %r74;
	and.b32  	%r78, %r77, 8188;
	cvt.u64.u32 	%rd194, %r78;
	add.s64 	%rd195, %rd1, %rd194;
	ld.global.f32 	%f65, [%rd195];
	mul.f32 	%f66, %f23, %f65;
	ld.global.f32 	%f67, [%rd282];
	ld.global.f32 	%f68, [%rd291];
	mul.f32 	%f69, %f66, %f68;
	fma.rn.f32 	%f70, %f1, %f67, %f69;
	st.global.f32 	[%rd283], %f70;
	mul.wide.s32 	%rd196, %r120, 4;
	add.s64 	%rd291, %rd291, %rd196;
$L__BB2_27:
	ld.param.u32 	%r128, [_Z12secondKernelPhPfS0_iiif_param_4];
	ld.param.u32 	%r122, [_Z12secondKernelPhPfS0_iiif_param_3];
	setp.lt.s32 	%p20, %r128, 2;
	add.s32 	%r15, %r128, -1;
	sub.s32 	%r92, %r3, %r122;
	mul.wide.s32 	%rd209, %r92, 4;
	add.s64 	%rd210, %rd9, %rd209;
	ld.global.f32 	%f200, [%rd210];
	add.s64 	%rd108, %rd11, %rd209;
	ld.global.f32 	%f201, [%rd108];
	add.f32 	%f202, %f200, %f201;
	mul.f32 	%f203, %f202, 0f3F000000;
	st.global.f32 	[%rd210], %f203;
	mul.lo.s32 	%r93, %r2, %r15;
	cvt.s64.s32 	%rd211, %r93;
	mul.wide.s32 	%rd212, %r93, 4;
	add.s64 	%rd213, %rd6, %rd212;
	ld.global.f32 	%f204, [%rd213];
	add.s64 	%rd214, %rd10, %rd212;
	ld.global.f32 	%f205, [%rd214];
	add.f32 	%f206, %f204, %f205;
	mul.f32 	%f207, %f206, 0f3F000000;
	shl.b64 	%rd215, %rd8, 2;
	add.s64 	%rd216, %rd291, %rd215;
	ld.global.f32 	%f208, [%rd216];
	div.rn.f32 	%f209, %f207, %f208;
	st.global.f32 	[%rd213], %f209;
	ld.global.f32 	%f210, [%rd213+4];
	ld.global.f32 	%f211, [%rd214+4];
	add.f32 	%f212, %f210, %f211;
	mul.f32 	%f213, %f212, 0f3F000000;
	ld.global.f32 	%f214, [%rd216];
	div.rn.f32 	%f215, %f213, %f214;
	st.global.f32 	[%rd213+4], %f215;
	ld.global.f32 	%f216, [%rd213+8];
	ld.global.f32 	%f217, [%rd214+8];
	add.f32 	%f218, %f216, %f217;
	mul.f32 	%f219, %f218, 0f3F000000;
	ld.global.f32 	%f220, [%rd216];
	div.rn.f32 	%f221, %f219, %f220;
	st.global.f32 	[%rd213+8], %f221;
	add.s64 	%rd292, %rd3, %rd211;
	neg.s32 	%r16, %r2;
	add.s32 	%r17, %r128, -2;
	sub.s32 	%r94, %r93, %r2;
	mul.wide.s32 	%rd217, %r94, 4;
	add.s64 	%rd296, %rd10, %rd217;
	mul.wide.s32 	%rd218, %r2, 4;
	add.s64 	%rd111, %rd296, %rd218;
	add.s64 	%rd294, %rd6, %rd217;
	sub.s32 	%r95, %r92, %r122;
	mul.wide.s32 	%rd219, %r95, 4;
	add.s64 	%rd299, %rd11, %rd219;
	add.s64 	%rd297, %rd9, %rd219;
	@%p20 bra 	$L__BB2_33;
	ld.param.u32 	%r123, [_Z12secondKernelPhPfS0_iiif_param_3];
	ld.param.u64 	%rd241, [_Z12secondKernelPhPfS0_iiif_param_1];
	cvta.to.global.u64 	%rd115, %rd241;
	ld.global.f32 	%f311, [%rd111+8];
	ld.global.f32 	%f312, [%rd111+4];
	ld.global.f32 	%f313, [%rd111];
	ld.global.f32 	%f314, [%rd108];
	neg.s32 	%r18, %r123;
	and.b32  	%r96, %r15, 1;
	setp.eq.b32 	%p21, %r96, 1;
	not.pred 	%p22, %p21;
	mov.u32 	%r142, %r17;
	@%p22 bra 	$L__BB2_30;
	ld.param.u32 	%r129, [_Z12secondKernelPhPfS0_iiif_param_4];
	cvt.s64.s32 	%rd220, %r16;
	add.s64 	%rd116, %rd292, %rd220;
	ld.global.u8 	%rs169, [%rd116];
	ld.global.u8 	%rs171, [%rd292];
	min.u16 	%rs173, %rs169, %rs171;
	max.u16 	%rs174, %rs169, %rs171;
	sub.s16 	%rs175, %rs174, %rs173;
	ld.global.u8 	%rs176, [%rd116+1];
	ld.global.u8 	%rs178, [%rd292+1];
	min.u16 	%rs180, %rs176, %rs178;
	max.u16 	%rs181, %rs176, %rs178;
	sub.s16 	%rs182, %rs181, %rs180;
	cvt.u32.u16 	%r97, %rs182;
	ld.global.u8 	%rs183, [%rd116+2];
	ld.global.u8 	%rs185, [%rd292+2];
	min.u16 	%rs187, %rs183, %rs185;
	max.u16 	%rs188, %rs183, %rs185;
	sub.s16 	%rs189, %rs188, %rs187;
	cvt.u32.u16 	%r98, %rs189;
	mul.wide.u16 	%r99, %rs175, 2;
	add.s32 	%r100, %r97, %r99;
	add.s32 	%r101, %r100, %r98;
	and.b32  	%r102, %r101, 8188;
	cvt.u64.u32 	%rd221, %r102;
	add.s64 	%rd222, %rd115, %rd221;
	ld.global.f32 	%f222, [%rd222];
	mul.f32 	%f223, %f23, %f222;
	ld.global.f32 	%f224, [%rd299];
	mul.f32 	%f225, %f314, %f223;
	fma.rn.f32 	%f314, %f1, %f224, %f225;
	ld.global.f32 	%f226, [%rd297];
	add.f32 	%f227, %f226, %f314;
	mul.f32 	%f228, %f227, 0f3F000000;
	st.global.f32 	[%rd297], %f228;
	ld.global.f32 	%f229, [%rd296];
	mul.f32 	%f230, %f1, %f229;
	fma.rn.f32 	%f313, %f313, %f223, %f230;
	ld.global.f32 	%f231, [%rd294];
	add.f32 	%f232, %f231, %f313;
	mul.f32 	%f233, %f232, 0f3F000000;
	div.rn.f32 	%f234, %f233, %f228;
	st.global.f32 	[%rd294], %f234;
	ld.global.f32 	%f235, [%rd296+4];
	mul.f32 	%f236, %f1, %f235;
	fma.rn.f32 	%f312, %f312, %f223, %f236;
	ld.global.f32 	%f237, [%rd294+4];
	add.f32 	%f238, %f237, %f312;
	mul.f32 	%f239, %f238, 0f3F000000;
	ld.global.f32 	%f240, [%rd297];
	div.rn.f32 	%f241, %f239, %f240;
	st.global.f32 	[%rd294+4], %f241;
	ld.global.f32 	%f242, [%rd296+8];
	mul.f32 	%f243, %f1, %f242;
	fma.rn.f32 	%f311, %f311, %f223, %f243;
	ld.global.f32 	%f244, [%rd294+8];
	add.f32 	%f245, %f244, %f311;
	mul.f32 	%f246, %f245, 0f3F000000;
	ld.global.f32 	%f247, [%rd297];
	div.rn.f32 	%f248, %f246, %f247;
	st.global.f32 	[%rd294+8], %f248;
	mul.wide.s32 	%rd223, %r16, 4;
	add.s64 	%rd294, %rd294, %rd223;
	add.s64 	%rd296, %rd296, %rd223;
	mul.wide.s32 	%rd224, %r18, 4;
	add.s64 	%rd297, %rd297, %rd224;
	add.s64 	%rd299, %rd299, %rd224;
	add.s32 	%r142, %r129, -3;
	mov.u64 	%rd292, %rd116;
$L__BB2_30:
	setp.eq.s32 	%p23, %r17, 0;
	@%p23 bra 	$L__BB2_33;
	add.s64 	%rd301, %rd296, 8;
	add.s64 	%rd300, %rd292, 2;
	add.s64 	%rd298, %rd294, 4;
	cvt.s64.s32 	%rd225, %r16;
$L__BB2_32:
	ld.param.u32 	%r124, [_Z12secondKernelPhPfS0_iiif_param_3];
	add.s64 	%rd226, %rd300, %rd225;
	ld.global.u8 	%rs190, [%rd226+-2];
	ld.global.u8 	%rs192, [%rd300+-2];
	min.u16 	%rs194, %rs190, %rs192;
	max.u16 	%rs195, %rs190, %rs192;
	sub.s16 	%rs196, %rs195, %rs194;
	ld.global.u8 	%rs197, [%rd226+-1];
	ld.global.u8 	%rs199, [%rd300+-1];
	min.u16 	%rs201, %rs197, %rs199;
	max.u16 	%rs202, %rs197, %rs199;
	sub.s16 	%rs203, %rs202, %rs201;
	cvt.u32.u16 	%r103, %rs203;
	ld.global.u8 	%rs204, [%rd226];
	ld.global.u8 	%rs206, [%rd300];
	min.u16 	%rs208, %rs204, %rs206;
	max.u16 	%rs209, %rs204, %rs206;
	sub.s16 	%rs210, %rs209, %rs208;
	cvt.u32.u16 	%r104, %rs210;
	mul.wide.u16 	%r105, %rs196, 2;
	add.s32 	%r106, %r103, %r105;
	add.s32 	%r107, %r106, %r104;
	and.b32  	%r108, %r107, 8188;
	cvt.u64.u32 	%rd227, %r108;
	add.s64 	%rd228, %rd115, %rd227;
	ld.global.f32 	%f249, [%rd228];
	mul.f32 	%f250, %f23, %f249;
	ld.global.f32 	%f251, [%rd299];
	mul.f32 	%f252, %f314, %f250;
	fma.rn.f32 	%f253, %f1, %f251, %f252;
	ld.global.f32 	%f254, [%rd297];
	add.f32 	%f255, %f254, %f253;
	mul.f32 	%f256, %f255, 0f3F000000;
	st.global.f32 	[%rd297], %f256;
	ld.global.f32 	%f257, [%rd301+-8];
	mul.f32 	%f258, %f1, %f257;
	fma.rn.f32 	%f259, %f313, %f250, %f258;
	ld.global.f32 	%f260, [%rd298+-4];
	add.f32 	%f261, %f260, %f259;
	mul.f32 	%f262, %f261, 0f3F000000;
	div.rn.f32 	%f263, %f262, %f256;
	st.global.f32 	[%rd298+-4], %f263;
	ld.global.f32 	%f264, [%rd301+-4];
	mul.f32 	%f265, %f1, %f264;
	fma.rn.f32 	%f266, %f312, %f250, %f265;
	ld.global.f32 	%f267, [%rd298];
	add.f32 	%f268, %f267, %f266;
	mul.f32 	%f269, %f268, 0f3F000000;
	ld.global.f32 	%f270, [%rd297];
	div.rn.f32 	%f271, %f269, %f270;
	st.global.f32 	[%rd298], %f271;
	ld.global.f32 	%f272, [%rd301];
	mul.f32 	%f273, %f1, %f272;
	fma.rn.f32 	%f274, %f311, %f250, %f273;
	ld.global.f32 	%f275, [%rd298+4];
	add.f32 	%f276, %f275, %f274;
	mul.f32 	%f277, %f276, 0f3F000000;
	ld.global.f32 	%f278, [%rd297];
	div.rn.f32 	%f279, %f277, %f278;
	st.global.f32 	[%rd298+4], %f279;
	mul.wide.s32 	%rd229, %r16, 4;
	add.s64 	%rd230, %rd298, %rd229;
	add.s64 	%rd231, %rd301, %rd229;
	neg.s32 	%r109, %r124;
	mul.wide.s32 	%rd232, %r109, 4;
	add.s64 	%rd233, %rd297, %rd232;
	add.s64 	%rd234, %rd299, %rd232;
	mul.wide.s32 	%rd235, %r16, 2;
	add.s64 	%rd300, %rd300, %rd235;
	ld.global.u8 	%rs211, [%rd300+-2];
	ld.global.u8 	%rs213, [%rd226+-2];
	min.u16 	%rs215, %rs211, %rs213;
	max.u16 	%rs216, %rs211, %rs213;
	sub.s16 	%rs217, %rs216, %rs215;
	ld.global.u8 	%rs218, [%rd300+-1];
	ld.global.u8 	%rs220, [%rd226+-1];
	min.u16 	%rs222, %rs218, %rs220;
	max.u16 	%rs223, %rs218, %rs220;
	sub.s16 	%rs224, %rs223, %rs222;
	cvt.u32.u16 	%r110, %rs224;
	ld.global.u8 	%rs225, [%rd300];
	ld.global.u8 	%rs227, [%rd226];
	min.u16 	%rs229, %rs225, %rs227;
	max.u16 	%rs230, %rs225, %rs227;
	sub.s16 	%rs231, %rs230, %rs229;
	cvt.u32.u16 	%r111, %rs231;
	mul.wide.u16 	%r112, %rs217, 2;
	add.s32 	%r113, %r110, %r112;
	add.s32 	%r114, %r113, %r111;
	and.b32  	%r115, %r114, 8188;
	cvt.u64.u32 	%rd236, %r115;
	add.s64 	%rd237, %rd115, %rd236;
	ld.global.f32 	%f280, [%rd237];
	mul.f32 	%f281, %f23, %f280;
	ld.global.f32 	%f282, [%rd234];
	mul.f32 	%f283, %f253, %f281;
	fma.rn.f32 	%f314, %f1, %f282, %f283;
	ld.global.f32 	%f284, [%rd233];
	add.f32 	%f285, %f284, %f314;
	mul.f32 	%f286, %f285, 0f3F000000;
	st.global.f32 	[%rd233], %f286;
	ld.global.f32 	%f287, [%rd231+-8];
	mul.f32 	%f288, %f1, %f287;
	fma.rn.f32 	%f313, %f259, %f281, %f288;
	ld.global.f32 	%f289, [%rd230+-4];
	add.f32 	%f290, %f289, %f313;
	mul.f32 	%f291, %f290, 0f3F000000;
	div.rn.f32 	%f292, %f291, %f286;
	st.global.f32 	[%rd230+-4], %f292;
	ld.global.f32 	%f293, [%rd231+-4];
	mul.f32 	%f294, %f1, %f293;
	fma.rn.f32 	%f312, %f266, %f281, %f294;
	ld.global.f32 	%f295, [%rd230];
	add.f32 	%f296, %f295, %f312;
	mul.f32 	%f297, %f296, 0f3F000000;
	ld.global.f32 	%f298, [%rd233];
	div.rn.f32 	%f299, %f297, %f298;
	st.global.f32 	[%rd230], %f299;
	ld.global.f32 	%f300, [%rd231];
	mul.f32 	%f301, %f1, %f300;
	fma.rn.f32 	%f311, %f274, %f281, %f301;
	ld.global.f32 	%f302, [%rd230+4];
	add.f32 	%f303, %f302, %f311;
	mul.f32 	%f304, %f303, 0f3F000000;
	ld.global.f32 	%f305, [%rd233];
	div.rn.f32 	%f306, %f304, %f305;
	st.global.f32 	[%rd230+4], %f306;
	add.s32 	%r22, %r142, -2;
	mul.wide.s32 	%rd238, %r16, 8;
	add.s64 	%rd301, %rd301, %rd238;
	mul.wide.s32 	%rd239, %r109, 8;
	add.s64 	%rd299, %rd299, %rd239;
	add.s64 	%rd298, %rd298, %rd238;
	add.s64 	%rd297, %rd297, %rd239;
	setp.gt.s32 	%p24, %r142, 1;
	mov.u32 	%r142, %r22;
	@%p24 bra 	$L__BB2_32;
$L__BB2_33:
	ret;

}
	// .globl	_Z10lastKernelPhPfii
.visible .entry _Z10lastKernelPhPfii(
	.param .u64 .ptr .align 1 _Z10lastKernelPhPfii_param_0,
	.param .u64 .ptr .align 1 _Z10lastKernelPhPfii_param_1,
	.param .u32 _Z10lastKernelPhPfii_param_2,
	.param .u32 _Z10lastKernelPhPfii_param_3
)
{
	.reg .pred 	%p<11>;
	.reg .b32 	%r<67>;
	.reg .b32 	%f<30>;
	.reg .b64 	%rd<23>;

	ld.param.u64 	%rd5, [_Z10lastKernelPhPfii_param_0];
	ld.param.u64 	%rd6, [_Z10lastKernelPhPfii_param_1];
	ld.param.u32 	%r23, [_Z10lastKernelPhPfii_param_2];
	ld.param.u32 	%r24, [_Z10lastKernelPhPfii_param_3];
	cvta.to.global.u64 	%rd1, %rd5;
	cvta.to.global.u64 	%rd2, %rd6;
	mov.u32 	%r25, %ctaid.x;
	mov.u32 	%r26, %ntid.x;
	mov.u32 	%r27, %tid.x;
	mad.lo.s32 	%r1, %r25, %r26, %r27;
	setp.ge.s32 	%p1, %r1, %r24;
	@%p1 bra 	$L__BB3_14;
	mul.lo.s32 	%r2, %r23, %r1;
	setp.lt.s32 	%p2, %r23, 1;
	@%p2 bra 	$L__BB3_14;
	and.b32  	%r3, %r23, 15;
	setp.lt.u32 	%p3, %r23, 16;
	mov.b32 	%r63, 0;
	@%p3 bra 	$L__BB3_5;
	and.b32  	%r63, %r23, 2147483632;
	neg.s32 	%r61, %r63;
	add.s64 	%rd3, %rd2, 32;
	add.s64 	%rd4, %rd1, 7;
	mov.u32 	%r60, %r2;
$L__BB3_4:
	.pragma "nounroll";
	cvt.s64.s32 	%rd7, %r60;
	mul.wide.s32 	%rd8, %r60, 4;
	add.s64 	%rd9, %rd3, %rd8;
	add.s64 	%rd10, %rd4, %rd7;
	ld.global.f32 	%f1, [%rd9+-32];
	cvt.rzi.u32.f32 	%r29, %f1;
	st.global.u8 	[%rd10+-7], %r29;
	ld.global.f32 	%f2, [%rd9+-28];
	cvt.rzi.u32.f32 	%r30, %f2;
	st.global.u8 	[%rd10+-6], %r30;
	ld.global.f32 	%f3, [%rd9+-24];
	cvt.rzi.u32.f32 	%r31, %f3;
	st.global.u8 	[%rd10+-5], %r31;
	ld.global.f32 	%f4, [%rd9+-20];
	cvt.rzi.u32.f32 	%r32, %f4;
	st.global.u8 	[%rd10+-4], %r32;
	ld.global.f32 	%f5, [%rd9+-16];
	cvt.rzi.u32.f32 	%r33, %f5;
	st.global.u8 	[%rd10+-3], %r33;
	ld.global.f32 	%f6, [%rd9+-12];
	cvt.rzi.u32.f32 	%r34, %f6;
	st.global.u8 	[%rd10+-2], %r34;
	ld.global.f32 	%f7, [%rd9+-8];
	cvt.rzi.u32.f32 	%r35, %f7;
	st.global.u8 	[%rd10+-1], %r35;
	ld.global.f32 	%f8, [%rd9+-4];
	cvt.rzi.u32.f32 	%r36, %f8;
	st.global.u8 	[%rd10], %r36;
	ld.global.f32 	%f9, [%rd9];
	cvt.rzi.u32.f32 	%r37, %f9;
	st.global.u8 	[%rd10+1], %r37;
	ld.global.f32 	%f10, [%rd9+4];
	cvt.rzi.u32.f32 	%r38, %f10;
	st.global.u8 	[%rd10+2], %r38;
	ld.global.f32 	%f11, [%rd9+8];
	cvt.rzi.u32.f32 	%r39, %f11;
	st.global.u8 	[%rd10+3], %r39;
	ld.global.f32 	%f12, [%rd9+12];
	cvt.rzi.u32.f32 	%r40, %f12;
	st.global.u8 	[%rd10+4], %r40;
	ld.global.f32 	%f13, [%rd9+16];
	cvt.rzi.u32.f32 	%r41, %f13;
	st.global.u8 	[%rd10+5], %r41;
	ld.global.f32 	%f14, [%rd9+20];
	cvt.rzi.u32.f32 	%r42, %f14;
	st.global.u8 	[%rd10+6], %r42;
	ld.global.f32 	%f15, [%rd9+24];
	cvt.rzi.u32.f32 	%r43, %f15;
	st.global.u8 	[%rd10+7], %r43;
	ld.global.f32 	%f16, [%rd9+28];
	cvt.rzi.u32.f32 	%r44, %f16;
	st.global.u8 	[%rd10+8], %r44;
	add.s32 	%r61, %r61, 16;
	add.s32 	%r60, %r60, 16;
	setp.ne.s32 	%p4, %r61, 0;
	@%p4 bra 	$L__BB3_4;
$L__BB3_5:
	setp.eq.s32 	%p5, %r3, 0;
	@%p5 bra 	$L__BB3_14;
	and.b32  	%r11, %r23, 7;
	setp.lt.u32 	%p6, %r3, 8;
	@%p6 bra 	$L__BB3_8;
	add.s32 	%r45, %r63, %r2;
	cvt.s64.s32 	%rd11, %r45;
	mul.wide.s32 	%rd12, %r45, 4;
	add.s64 	%rd13, %rd2, %rd12;
	ld.global.f32 	%f17, [%rd13];
	cvt.rzi.u32.f32 	%r46, %f17;
	add.s64 	%rd14, %rd1, %rd11;
	st.global.u8 	[%rd14], %r46;
	ld.global.f32 	%f18, [%rd13+4];
	cvt.rzi.u32.f32 	%r47, %f18;
	st.global.u8 	[%rd14+1], %r47;
	ld.global.f32 	%f19, [%rd13+8];
	cvt.rzi.u32.f32 	%r48, %f19;
	st.global.u8 	[%rd14+2], %r48;
	ld.global.f32 	%f20, [%rd13+12];
	cvt.rzi.u32.f32 	%r49, %f20;
	st.global.u8 	[%rd14+3], %r49;
	ld.global.f32 	%f21, [%rd13+16];
	cvt.rzi.u32.f32 	%r50, %f21;
	st.global.u8 	[%rd14+4], %r50;
	ld.global.f32 	%f22, [%rd13+20];
	cvt.rzi.u32.f32 	%r51, %f22;
	st.global.u8 	[%rd14+5], %r51;
	ld.global.f32 	%f23, [%rd13+24];
	cvt.rzi.u32.f32 	%r52, %f23;
	st.global.u8 	[%rd14+6], %r52;
	ld.global.f32 	%f24, [%rd13+28];
	cvt.rzi.u32.f32 	%r53, %f24;
	st.global.u8 	[%rd14+7], %r53;
	add.s32 	%r63, %r63, 8;
$L__BB3_8:
	setp.eq.s32 	%p7, %r11, 0;
	@%p7 bra 	$L__BB3_14;
	and.b32  	%r14, %r23, 3;
	setp.lt.u32 	%p8, %r11, 4;
	@%p8 bra 	$L__BB3_11;
	add.s32 	%r54, %r63, %r2;
	cvt.s64.s32 	%rd15, %r54;
	mul.wide.s32 	%rd16, %r54, 4;
	add.s64 	%rd17, %rd2, %rd16;
	ld.global.f32 	%f25, [%rd17];
	cvt.rzi.u32.f32 	%r55, %f25;
	add.s64 	%rd18, %rd1, %rd15;
	st.global.u8 	[%rd18], %r55;
	ld.global.f32 	%f26, [%rd17+4];
	cvt.rzi.u32.f32 	%r56, %f26;
	st.global.u8 	[%rd18+1], %r56;
	ld.global.f32 	%f27, [%rd17+8];
	cvt.rzi.u32.f32 	%r57, %f27;
	st.global.u8 	[%rd18+2], %r57;
	ld.global.f32 	%f28, [%rd17+12];
	cvt.rzi.u32.f32 	%r58, %f28;
	st.global.u8 	[%rd18+3], %r58;
	add.s32 	%r63, %r63, 4;
$L__BB3_11:
	setp.eq.s32 	%p9, %r14, 0;
	@%p9 bra 	$L__BB3_14;
	add.s32 	%r66, %r63, %r2;
	neg.s32 	%r65, %r14;
$L__BB3_13:
	.pragma "nounroll";
	cvt.s64.s32 	%rd19, %r66;
	add.s64 	%rd20, %rd1, %rd19;
	mul.wide.s32 	%rd21, %r66, 4;
	add.s64 	%rd22, %rd2, %rd21;
	ld.global.f32 	%f29, [%rd22];
	cvt.rzi.u32.f32 	%r59, %f29;
	st.global.u8 	[%rd20], %r59;
	add.s32 	%r66, %r66, 1;
	add.s32 	%r65, %r65, 1;
	setp.ne.s32 	%p10, %r65, 0;
	@%p10 bra 	$L__BB3_13;
$L__BB3_14:
	ret;

}


// ===== COMPILED SASS (sm_100) =====

	.target	sm_100

	.elftype	@"ET_EXEC"


//--------------------- .note.nv.tkinfo           --------------------------
	.section	.note.nv.tkinfo,"",@"SHT_NOTE"
	.sectionflags	@"SHF_NOTE_NV_TKINFO"
	.tkinfo
        /*0018*/ 	.word	0x00000002
        /*0030*/ 	.string	""
        /*0030*/ 	.string	"ptxas"
        /*0030*/ 	.string	"Cuda compilation tools, release 13.0, V13.0.88"
        /*0030*/ 	.string	"Build cuda_13.0.r13.0/compiler.36424714_0"
        /*0030*/ 	.string	"-arch sm_100 -m 64 "



//--------------------- .note.nv.cuinfo           --------------------------
	.section	.note.nv.cuinfo,"",@"SHT_NOTE"
	.sectionflags	@"SHF_NOTE_NV_CUINFO"
        /*0018*/ 	.short	0x0002
        /*001a*/ 	.short	0x0064
        /*001c*/ 	.short	0x0082
	.zero		2


//--------------------- .nv.info                  --------------------------
	.section	.nv.info,"",@"SHT_CUDA_INFO"
	.align	4


	//----- nvinfo : EIATTR_REGCOUNT
	.align		4
        /*0000*/ 	.byte	0x04, 0x2f
        /*0002*/ 	.short	(.L_2 - .L_1)
	.align		4
.L_1:
        /*0004*/ 	.word	index@(_Z11naiveKernelPhPfS0_S0_iiif)
        /*0008*/ 	.word	0x00000020


	//----- nvinfo : EIATTR_FRAME_SIZE
	.align		4
.L_2:
        /*000c*/ 	.byte	0x04, 0x11
        /*000e*/ 	.short	(.L_4 - .L_3)
	.align		4
.L_3:
        /*0010*/ 	.word	index@($__internal_1_$__cuda_sm20_div_rn_f64_full)
        /*0014*/ 	.word	0x00000000


	//----- nvinfo : EIATTR_FRAME_SIZE
	.align		4
.L_4:
        /*0018*/ 	.byte	0x04, 0x11
        /*001a*/ 	.short	(.L_6 - .L_5)
	.align		4
.L_5:
        /*001c*/ 	.word	index@(_Z11naiveKernelPhPfS0_S0_iiif)
        /*0020*/ 	.word	0x00000000


	//----- nvinfo : EIATTR_REGCOUNT
	.align		4
.L_6:
        /*0024*/ 	.byte	0x04, 0x2f
        /*0026*/ 	.short	(.L_8 - .L_7)
	.align		4
.L_7:
        /*0028*/ 	.word	index@(_Z11firstKernelPhPfS0_iiif)
        /*002c*/ 	.word	0x00000020


	//----- nvinfo : EIATTR_FRAME_SIZE
	.align		4
.L_8:
        /*0030*/ 	.byte	0x04, 0x11
        /*0032*/ 	.short	(.L_10 - .L_9)
	.align		4
.L_9:
        /*0034*/ 	.word	index@(_Z11firstKernelPhPfS0_iiif)
        /*0038*/ 	.word	0x00000000


	//----- nvinfo : EIATTR_REGCOUNT
	.align		4
.L_10:
        /*003c*/ 	.byte	0x04, 0x2f
        /*003e*/ 	.short	(.L_12 - .L_11)
	.align		4
.L_11:
        /*0040*/ 	.word	index@(_Z12secondKernelPhPfS0_iiif)
        /*0044*/ 	.word	0x00000036


	//----- nvinfo : EIATTR_FRAME_SIZE
	.align		4
.L_12:
        /*0048*/ 	.byte	0x04, 0x11
        /*004a*/ 	.short	(.L_14 - .L_13)
	.align		4
.L_13:
        /*004c*/ 	.word	index@($__internal_0_$__cuda_sm3x_div_rn_noftz_f32_slowpath)
        /*0050*/ 	.word	0x00000000


	//----- nvinfo : EIATTR_FRAME_SIZE
	.align		4
.L_14:
        /*0054*/ 	.byte	0x04, 0x11
        /*0056*/ 	.short	(.L_16 - .L_15)
	.align		4
.L_15:
        /*0058*/ 	.word	index@(_Z12secondKernelPhPfS0_iiif)
        /*005c*/ 	.word	0x00000000


	//----- nvinfo : EIATTR_REGCOUNT
	.align		4
.L_16:
        /*0060*/ 	.byte	0x04, 0x2f
        /*0062*/ 	.short	(.L_18 - .L_17)
	.align		4
.L_17:
        /*0064*/ 	.word	index@(_Z10lastKernelPhPfii)
        /*0068*/ 	.word	0x00000015


	//----- nvinfo : EIATTR_FRAME_SIZE
	.align		4
.L_18:
        /*006c*/ 	.byte	0x04, 0x11
        /*006e*/ 	.short	(.L_20 - .L_19)
	.align		4
.L_19:
        /*0070*/ 	.word	index@(_Z10lastKernelPhPfii)
        /*0074*/ 	.word	0x00000000


	//----- nvinfo : EIATTR_MIN_STACK_SIZE
	.align		4
.L_20:
        /*0078*/ 	.byte	0x04, 0x12
        /*007a*/ 	.short	(.L_22 - .L_21)
	.align		4
.L_21:
        /*007c*/ 	.word	index@(_Z10lastKernelPhPfii)
        /*0080*/ 	.word	0x00000000


	//----- nvinfo : EIATTR_MIN_STACK_SIZE
	.align		4
.L_22:
        /*0084*/ 	.byte	0x04, 0x12
        /*0086*/ 	.short	(.L_24 - .L_23)
	.align		4
.L_23:
        /*0088*/ 	.word	index@(_Z12secondKernelPhPfS0_iiif)
        /*008c*/ 	.word	0x00000000


	//----- nvinfo : EIATTR_MIN_STACK_SIZE
	.align		4
.L_24:
        /*0090*/ 	.byte	0x04, 0x12
        /*0092*/ 	.short	(.L_26 - .L_25)
	.align		4
.L_25:
        /*0094*/ 	.word	index@(_Z11firstKernelPhPfS0_iiif)
        /*0098*/ 	.word	0x00000000


	//----- nvinfo : EIATTR_MIN_STACK_SIZE
	.align		4
.L_26:
        /*009c*/ 	.byte	0x04, 0x12
        /*009e*/ 	.short	(.L_28 - .L_27)
	.align		4
.L_27:
        /*00a0*/ 	.word	index@(_Z11naiveKernelPhPfS0_S0_iiif)
        /*00a4*/ 	.word	0x00000000
.L_28:


//--------------------- .nv.compat                --------------------------
	.section	.nv.compat,"",@"SHT_CUDA_COMPAT_INFO"
	.align	4
        /*0000*/ 	.byte	0x02, 0x09, 0x00, 0x00, 0x02, 0x02, 0x01, 0x00, 0x02, 0x05, 0x05, 0x00, 0x03, 0x07, 0x01, 0x01
        /*0010*/ 	.byte	0x02, 0x03, 0x00, 0x00, 0x02, 0x06, 0x01, 0x00, 0x04, 0x0b, 0x08, 0x00, 0x01, 0x00, 0x00, 0x00
        /*0020*/ 	.byte	0x00, 0x00, 0x00, 0x00


//--------------------- .nv.info._Z10lastKernelPhPfii --------------------------
	.section	.nv.info._Z10lastKernelPhPfii,"",@"SHT_CUDA_INFO"
	.sectionflags	@""
	.align	4


	//----- nvinfo : EIATTR_CUDA_API_VERSION
	.align		4
        /*0000*/ 	.byte	0x04, 0x37
        /*0002*/ 	.short	(.L_30 - .L_29)
.L_29:
        /*0004*/ 	.word	0x00000082


	//----- nvinfo : EIATTR_KPARAM_INFO
	.align		4
.L_30:
        /*0008*/ 	.byte	0x04, 0x17
        /*000a*/ 	.short	(.L_32 - .L_31)
.L_31:
        /*000c*/ 	.word	0x00000000
        /*0010*/ 	.short	0x0003
        /*0012*/ 	.short	0x0014
        /*0014*/ 	.byte	0x00, 0xf0, 0x11, 0x00


	//----- nvinfo : EIATTR_KPARAM_INFO
	.align		4
.L_32:
        /*0018*/ 	.byte	0x04, 0x17
        /*001a*/ 	.short	(.L_34 - .L_33)
.L_33:
        /*001c*/ 	.word	0x00000000
        /*0020*/ 	.short	0x0002
        /*0022*/ 	.short	0x0010
        /*0024*/ 	.byte	0x00, 0xf0, 0x11, 0x00


	//----- nvinfo : EIATTR_KPARAM_INFO
	.align		4
.L_34:
        /*0028*/ 	.byte	0x04, 0x17
        /*002a*/ 	.short	(.L_36 - .L_35)
.L_35:
        /*002c*/ 	.word	0x00000000
        /*0030*/ 	.short	0x0001
        /*0032*/ 	.short	0x0008
        /*0034*/ 	.byte	0x00, 0xf5, 0x21, 0x00


	//----- nvinfo : EIATTR_KPARAM_INFO
	.align		4
.L_36:
        /*0038*/ 	.byte	0x04, 0x17
        /*003a*/ 	.short	(.L_38 - .L_37)
.L_37:
        /*003c*/ 	.word	0x00000000
        /*0040*/ 	.short	0x0000
        /*0042*/ 	.short	0x0000
        /*0044*/ 	.byte	0x00, 0xf5, 0x21, 0x00


	//----- nvinfo : EIATTR_SPARSE_MMA_MASK
	.align		4
.L_38:
        /*0048*/ 	.byte	0x03, 0x50
        /*004a*/ 	.short	0x0000


	//----- nvinfo : EIATTR_MAXREG_COUNT
	.align		4
        /*004c*/ 	.byte	0x03, 0x1b
        /*004e*/ 	.short	0x00ff


	//----- nvinfo : EIATTR_MERCURY_ISA_VERSION
	.align		4
        /*0050*/ 	.byte	0x03, 0x5f
        /*0052*/ 	.short	0x0101


	//----- nvinfo : EIATTR_VRC_CTA_INIT_COUNT
	.align		4
        /*0054*/ 	.byte	0x02, 0x4a
	.zero		1
	.zero		1


	//----- nvinfo : EIATTR_EXIT_INSTR_OFFSETS
	.align		4
        /*0058*/ 	.byte	0x04, 0x1c
        /*005a*/ 	.short	(.L_40 - .L_39)


	//   ....[0]....
.L_39:
        /*005c*/ 	.word	0x00000070


	//   ....[1]....
        /*0060*/ 	.word	0x000000a0


	//   ....[2]....
        /*0064*/ 	.word	0x00000530


	//   ....[3]....
        /*0068*/ 	.word	0x00000770


	//   ....[4]....
        /*006c*/ 	.word	0x000008f0


	//   ....[5]....
        /*0070*/ 	.word	0x000009e0


	//----- nvinfo : EIATTR_CBANK_PARAM_SIZE
	.align		4
.L_40:
        /*0074*/ 	.byte	0x03, 0x19
        /*0076*/ 	.short	0x0018


	//----- nvinfo : EIATTR_PARAM_CBANK
	.align		4
        /*0078*/ 	.byte	0x04, 0x0a
        /*007a*/ 	.short	(.L_42 - .L_41)
	.align		4
.L_41:
        /*007c*/ 	.word	index@(.nv.constant0._Z10lastKernelPhPfii)
        /*0080*/ 	.short	0x0380
        /*0082*/ 	.short	0x0018


	//----- nvinfo : EIATTR_SW_WAR
	.align		4
.L_42:
        /*0084*/ 	.byte	0x04, 0x36
        /*0086*/ 	.short	(.L_44 - .L_43)
.L_43:
        /*0088*/ 	.word	0x00000008
.L_44:


//--------------------- .nv.info._Z12secondKernelPhPfS0_iiif --------------------------
	.section	.nv.info._Z12secondKernelPhPfS0_iiif,"",@"SHT_CUDA_INFO"
	.sectionflags	@""
	.align	4


	//----- nvinfo : EIATTR_CUDA_API_VERSION
	.align		4
        /*0000*/ 	.byte	0x04, 0x37
        /*0002*/ 	.short	(.L_46 - .L_45)
.L_45:
        /*0004*/ 	.word	0x00000082


	//----- nvinfo : EIATTR_KPARAM_INFO
	.align		4
.L_46:
        /*0008*/ 	.byte	0x04, 0x17
        /*000a*/ 	.short	(.L_48 - .L_47)
.L_47:
        /*000c*/ 	.word	0x00000000
        /*0010*/ 	.short	0x0006
        /*0012*/ 	.short	0x0024
        /*0014*/ 	.byte	0x00, 0xf0, 0x11, 0x00


	//----- nvinfo : EIATTR_KPARAM_INFO
	.align		4
.L_48:
        /*0018*/ 	.byte	0x04, 0x17
        /*001a*/ 	.short	(.L_50 - .L_49)
.L_49:
        /*001c*/ 	.word	0x00000000
        /*0020*/ 	.short	0x0005
        /*0022*/ 	.short	0x0020
        /*0024*/ 	.byte	0x00, 0xf0, 0x11, 0x00


	//----- nvinfo : EIATTR_KPARAM_INFO
	.align		4
.L_50:
        /*0028*/ 	.byte	0x04, 0x17
        /*002a*/ 	.short	(.L_52 - .L_51)
.L_51:
        /*002c*/ 	.word	0x00000000
        /*0030*/ 	.short	0x0004
        /*0032*/ 	.short	0x001c
        /*0034*/ 	.byte	0x00, 0xf0, 0x11, 0x00


	//----- nvinfo : EIATTR_KPARAM_INFO
	.align		4
.L_52:
        /*0038*/ 	.byte	0x04, 0x17
        /*003a*/ 	.short	(.L_54 - .L_53)
.L_53:
        /*003c*/ 	.word	0x00000000
        /*0040*/ 	.short	0x0003
        /*0042*/ 	.short	0x0018
        /*0044*/ 	.byte	0x00, 0xf0, 0x11, 0x00


	//----- nvinfo : EIATTR_KPARAM_INFO
	.align		4
.L_54:
        /*0048*/ 	.byte	0x04, 0x17
        /*004a*/ 	.short	(.L_56 - .L_55)
.L_55:
        /*004c*/ 	.word	0x00000000
        /*0050*/ 	.short	0x0002
        /*0052*/ 	.short	0x0010
        /*0054*/ 	.byte	0x00, 0xf5, 0x21, 0x00


	//----- nvinfo : EIATTR_KPARAM_INFO
	.align		4
.L_56:
        /*0058*/ 	.byte	0x04, 0x17
        /*005a*/ 	.short	(.L_58 - .L_57)
.L_57:
        /*005c*/ 	.word	0x00000000
        /*0060*/ 	.short	0x0001
        /*0062*/ 	.short	0x0008
        /*0064*/ 	.byte	0x00, 0xf5, 0x21, 0x00


	//----- nvinfo : EIATTR_KPARAM_INFO
	.align		4
.L_58:
        /*0068*/ 	.byte	0x04, 0x17
        /*006a*/ 	.short	(.L_60 - .L_59)
.L_59:
        /*006c*/ 	.word	0x00000000
        /*0070*/ 	.short	0x0000
        /*0072*/ 	.short	0x0000
        /*0074*/ 	.byte	0x00, 0xf5, 0x21, 0x00


	//----- nvinfo : EIATTR_SPARSE_MMA_MASK
	.align		4
.L_60:
        /*0078*/ 	.byte	0x03, 0x50
        /*007a*/ 	.short	0x0000


	//----- nvinfo : EIATTR_MAXREG_COUNT
	.align		4
        /*007c*/ 	.byte	0x03, 0x1b
        /*007e*/ 	.short	0x00ff


	//----- nvinfo : EIATTR_MERCURY_ISA_VERSION
	.align		4
        /*0080*/ 	.byte	0x03, 0x5f
        /*0082*/ 	.short	0x0101


	//----- nvinfo : EIATTR_VRC_CTA_INIT_COUNT
	.align		4
        /*0084*/ 	.byte	0x02, 0x4a
	.zero		1
	.zero		1


	//----- nvinfo : EIATTR_EXIT_INSTR_OFFSETS
	.align		4
        /*0088*/ 	.byte	0x04, 0x1c
        /*008a*/ 	.short	(.L_62 - .L_61)


	//   ....[0]....
.L_61:
        /*008c*/ 	.word	0x00000080


	//   ....[1]....
        /*0090*/ 	.word	0x000033b0


	//   ....[2]....
        /*0094*/ 	.word	0x00003d40


	//   ....[3]....
        /*0098*/ 	.word	0x00004d50


	//----- nvinfo : EIATTR_CRS_STACK_SIZE
	.align		4
.L_62:
        /*009c*/ 	.byte	0x04, 0x1e
        /*009e*/ 	.short	(.L_64 - .L_63)
.L_63:
        /*00a0*/ 	.word	0x00000000


	//----- nvinfo : EIATTR_CBANK_PARAM_SIZE
	.align		4
.L_64:
        /*00a4*/ 	.byte	0x03, 0x19
        /*00a6*/ 	.short	0x0028


	//----- nvinfo : EIATTR_PARAM_CBANK
	.align		4
        /*00a8*/ 	.byte	0x04, 0x0a
        /*00aa*/ 	.short	(.L_66 - .L_65)
	.align		4
.L_65:
        /*00ac*/ 	.word	index@(.nv.constant0._Z12secondKernelPhPfS0_iiif)
        /*00b0*/ 	.short	0x0380
        /*00b2*/ 	.short	0x0028


	//----- nvinfo : EIATTR_SW_WAR
	.align		4
.L_66:
        /*00b4*/ 	.byte	0x04, 0x36
        /*00b6*/ 	.short	(.L_68 - .L_67)
.L_67:
        /*00b8*/ 	.word	0x00000008
.L_68:


//--------------------- .nv.info._Z11firstKernelPhPfS0_iiif --------------------------
	.section	.nv.info._Z11firstKernelPhPfS0_iiif,"",@"SHT_CUDA_INFO"
	.sectionflags	@""
	.align	4


	//----- nvinfo : EIATTR_CUDA_API_VERSION
	.align		4
        /*0000*/ 	.byte	0x04, 0x37
        /*0002*/ 	.short	(.L_70 - .L_69)
.L_69:
        /*0004*/ 	.word	0x00000082


	//----- nvinfo : EIATTR_KPARAM_INFO
	.align		4
.L_70:
        /*0008*/ 	.byte	0x04, 0x17
        /*000a*/ 	.short	(.L_72 - .L_71)
.L_71:
        /*000c*/ 	.word	0x00000000
        /*0010*/ 	.short	0x0006
        /*0012*/ 	.short	0x0024
        /*0014*/ 	.byte	0x00, 0xf0, 0x11, 0x00


	//----- nvinfo : EIATTR_KPARAM_INFO
	.align		4
.L_72:
        /*0018*/ 	.byte	0x04, 0x17
        /*001a*/ 	.short	(.L_74 - .L_73)
.L_73:
        /*001c*/ 	.word	0x00000000
        /*0020*/ 	.short	0x0005
        /*0022*/ 	.short	0x0020
        /*0024*/ 	.byte	0x00, 0xf0, 0x11, 0x00


	//----- nvinfo : EIATTR_KPARAM_INFO
	.align		4
.L_74:
        /*0028*/ 	.byte	0x04, 0x17
        /*002a*/ 	.short	(.L_76 - .L_75)
.L_75:
        /*002c*/ 	.word	0x00000000
        /*0030*/ 	.short	0x0004
        /*0032*/ 	.short	0x001c
        /*0034*/ 	.byte	0x00, 0xf0, 0x11, 0x00


	//----- nvinfo : EIATTR_KPARAM_INFO
	.align		4
.L_76:
        /*0038*/ 	.byte	0x04, 0x17
        /*003a*/ 	.short	(.L_78 - .L_77)
.L_77:
        /*003c*/ 	.word	0x00000000
        /*0040*/ 	.short	0x0003
        /*0042*/ 	.short	0x0018
        /*0044*/ 	.byte	0x00, 0xf0, 0x11, 0x00


	//----- nvinfo : EIATTR_KPARAM_INFO
	.align		4
.L_78:
        /*0048*/ 	.byte	0x04, 0x17
        /*004a*/ 	.short	(.L_80 - .L_79)
.L_79:
        /*004c*/ 	.word	0x00000000
        /*0050*/ 	.short	0x0002
        /*0052*/ 	.short	0x0010
        /*0054*/ 	.byte	0x00, 0xf5, 0x21, 0x00


	//----- nvinfo : EIATTR_KPARAM_INFO
	.align		4
.L_80:
        /*0058*/ 	.byte	0x04, 0x17
        /*005a*/ 	.short	(.L_82 - .L_81)
.L_81:
        /*005c*/ 	.word	0x00000000
        /*0060*/ 	.short	0x0001
        /*0062*/ 	.short	0x0008
        /*0064*/ 	.byte	0x00, 0xf5, 0x21, 0x00


	//----- nvinfo : EIATTR_KPARAM_INFO
	.align		4
.L_82:
        /*0068*/ 	.byte	0x04, 0x17
        /*006a*/ 	.short	(.L_84 - .L_83)
.L_83:
        /*006c*/ 	.word	0x00000000
        /*0070*/ 	.short	0x0000
        /*0072*/ 	.short	0x0000
        /*0074*/ 	.byte	0x00, 0xf5, 0x21, 0x00


	//----- nvinfo : EIATTR_SPARSE_MMA_MASK
	.align		4
.L_84:
        /*0078*/ 	.byte	0x03, 0x50
        /*007a*/ 	.short	0x0000


	//----- nvinfo : EIATTR_MAXREG_COUNT
	.align		4
        /*007c*/ 	.byte	0x03, 0x1b
        /*007e*/ 	.short	0x00ff


	//----- nvinfo : EIATTR_MERCURY_ISA_VERSION
	.align		4
        /*0080*/ 	.byte	0x03, 0x5f
        /*0082*/ 	.short	0x0101


	//----- nvinfo : EIATTR_VRC_CTA_INIT_COUNT
	.align		4
        /*0084*/ 	.byte	0x02, 0x4a
	.zero		1
	.zero		1


	//----- nvinfo : EIATTR_EXIT_INSTR_OFFSETS
	.align		4
        /*0088*/ 	.byte	0x04, 0x1c
        /*008a*/ 	.short	(.L_86 - .L_85)


	//   ....[0]....
.L_85:
        /*008c*/ 	.word	0x00000070


	//   ....[1]....
        /*0090*/ 	.word	0x00001bb0


	//   ....[2]....
        /*0094*/ 	.word	0x000020b0


	//   ....[3]....
        /*0098*/ 	.word	0x000028e0


	//----- nvinfo : EIATTR_CBANK_PARAM_SIZE
	.align		4
.L_86:
        /*009c*/ 	.byte	0x03, 0x19
        /*009e*/ 	.short	0x0028


	//----- nvinfo : EIATTR_PARAM_CBANK
	.align		4
        /*00a0*/ 	.byte	0x04, 0x0a
        /*00a2*/ 	.short	(.L_88 - .L_87)
	.align		4
.L_87:
        /*00a4*/ 	.word	index@(.nv.constant0._Z11firstKernelPhPfS0_iiif)
        /*00a8*/ 	.short	0x0380
        /*00aa*/ 	.short	0x0028


	//----- nvinfo : EIATTR_SW_WAR
	.align		4
.L_88:
        /*00ac*/ 	.byte	0x04, 0x36
        /*00ae*/ 	.short	(.L_90 - .L_89)
.L_89:
        /*00b0*/ 	.word	0x00000008
.L_90:


//--------------------- .nv.info._Z11naiveKernelPhPfS0_S0_iiif --------------------------
	.section	.nv.info._Z11naiveKernelPhPfS0_S0_iiif,"",@"SHT_CUDA_INFO"
	.sectionflags	@""
	.align	4


	//----- nvinfo : EIATTR_CUDA_API_VERSION
	.align		4
        /*0000*/ 	.byte	0x04, 0x37
        /*0002*/ 	.short	(.L_92 - .L_91)
.L_91:
        /*0004*/ 	.word	0x00000082


	//----- nvinfo : EIATTR_KPARAM_INFO
	.align		4
.L_92:
        /*0008*/ 	.byte	0x04, 0x17
        /*000a*/ 	.short	(.L_94 - .L_93)
.L_93:
        /*000c*/ 	.word	0x00000000
        /*0010*/ 	.short	0x0007
        /*0012*/ 	.short	0x002c
        /*0014*/ 	.byte	0x00, 0xf0, 0x11, 0x00


	//----- nvinfo : EIATTR_KPARAM_INFO
	.align		4
.L_94:
        /*0018*/ 	.byte	0x04, 0x17
        /*001a*/ 	.short	(.L_96 - .L_95)
.L_95:
        /*001c*/ 	.word	0x00000000
        /*0020*/ 	.short	0x0006
        /*0022*/ 	.short	0x0028
        /*0024*/ 	.byte	0x00, 0xf0, 0x11, 0x00


	//----- nvinfo : EIATTR_KPARAM_INFO
	.align		4
.L_96:
        /*0028*/ 	.byte	0x04, 0x17
        /*002a*/ 	.short	(.L_98 - .L_97)
.L_97:
        /*002c*/ 	.word	0x00000000
        /*0030*/ 	.short	0x0005
        /*0032*/ 	.short	0x0024
        /*0034*/ 	.byte	0x00, 0xf0, 0x11, 0x00


	//----- nvinfo : EIATTR_KPARAM_INFO
	.align		4
.L_98:
        /*0038*/ 	.byte	0x04, 0x17
        /*003a*/ 	.short	(.L_100 - .L_99)
.L_99:
        /*003c*/ 	.word	0x00000000
        /*0040*/ 	.short	0x0004
        /*0042*/ 	.short	0x0020
        /*0044*/ 	.byte	0x00, 0xf0, 0x11, 0x00


	//----- nvinfo : EIATTR_KPARAM_INFO
	.align		4
.L_100:
        /*0048*/ 	.byte	0x04, 0x17
        /*004a*/ 	.short	(.L_102 - .L_101)
.L_101:
        /*004c*/ 	.word	0x00000000
        /*0050*/ 	.short	0x0003
        /*0052*/ 	.short	0x0018
        /*0054*/ 	.byte	0x00, 0xf5, 0x21, 0x00


	//----- nvinfo : EIATTR_KPARAM_INFO
	.align		4
.L_102:
        /*0058*/ 	.byte	0x04, 0x17
        /*005a*/ 	.short	(.L_104 - .L_103)
.L_103:
        /*005c*/ 	.word	0x00000000
        /*0060*/ 	.short	0x0002
        /*0062*/ 	.short	0x0010
        /*0064*/ 	.byte	0x00, 0xf5, 0x21, 0x00


	//----- nvinfo : EIATTR_KPARAM_INFO
	.align		4
.L_104:
        /*0068*/ 	.byte	0x04, 0x17
        /*006a*/ 	.short	(.L_106 - .L_105)
.L_105:
        /*006c*/ 	.word	0x00000000
        /*0070*/ 	.short	0x0001
        /*0072*/ 	.short	0x0008
        /*0074*/ 	.byte	0x00, 0xf5, 0x21, 0x00


	//----- nvinfo : EIATTR_KPARAM_INFO
	.align		4
.L_106:
        /*0078*/ 	.byte	0x04, 0x17
        /*007a*/ 	.short	(.L_108 - .L_107)
.L_107:
        /*007c*/ 	.word	0x00000000
        /*0080*/ 	.short	0x0000
        /*0082*/ 	.short	0x0000
        /*0084*/ 	.byte	0x00, 0xf5, 0x21, 0x00


	//----- nvinfo : EIATTR_SPARSE_MMA_MASK
	.align		4
.L_108:
        /*0088*/ 	.byte	0x03, 0x50
        /*008a*/ 	.short	0x0000


	//----- nvinfo : EIATTR_MAXREG_COUNT
	.align		4
        /*008c*/ 	.byte	0x03, 0x1b
        /*008e*/ 	.short	0x00ff


	//----- nvinfo : EIATTR_MERCURY_ISA_VERSION
	.align		4
        /*0090*/ 	.byte	0x03, 0x5f
        /*0092*/ 	.short	0x0101


	//----- nvinfo : EIATTR_VRC_CTA_INIT_COUNT
	.align		4
        /*0094*/ 	.byte	0x02, 0x4a
	.zero		1
	.zero		1


	//----- nvinfo : EIATTR_EXIT_INSTR_OFFSETS
	.align		4
        /*0098*/ 	.byte	0x04, 0x1c
        /*009a*/ 	.short	(.L_110 - .L_109)


	//   ....[0]....
.L_109:
        /*009c*/ 	.word	0x00000070


	//   ....[1]....
        /*00a0*/ 	.word	0x000020e0


	//   ....[2]....
        /*00a4*/ 	.word	0x00002630


	//   ....[3]....
        /*00a8*/ 	.word	0x00002e70


	//----- nvinfo : EIATTR_CRS_STACK_SIZE
	.align		4
.L_110:
        /*00ac*/ 	.byte	0x04, 0x1e
        /*00ae*/ 	.short	(.L_112 - .L_111)
.L_111:
        /*00b0*/ 	.word	0x00000000


	//----- nvinfo : EIATTR_CBANK_PARAM_SIZE
	.align		4
.L_112:
        /*00b4*/ 	.byte	0x03, 0x19
        /*00b6*/ 	.short	0x0030


	//----- nvinfo : EIATTR_PARAM_CBANK
	.align		4
        /*00b8*/ 	.byte	0x04, 0x0a
        /*00ba*/ 	.short	(.L_114 - .L_113)
	.align		4
.L_113:
        /*00bc*/ 	.word	index@(.nv.constant0._Z11naiveKernelPhPfS0_S0_iiif)
        /*00c0*/ 	.short	0x0380
        /*00c2*/ 	.short	0x0030


	//----- nvinfo : EIATTR_SW_WAR
	.align		4
.L_114:
        /*00c4*/ 	.byte	0x04, 0x36
        /*00c6*/ 	.short	(.L_116 - .L_115)
.L_115:
        /*00c8*/ 	.word	0x00000008
.L_116:


//--------------------- .nv.callgraph             --------------------------
	.section	.nv.callgraph,"",@"SHT_CUDA_CALLGRAPH"
	.align	4
	.sectionentsize	8
	.align		4
        /*0000*/ 	.word	0x00000000
	.align		4
        /*0004*/ 	.word	0xffffffff
	.align		4
        /*0008*/ 	.word	0x00000000
	.align		4
        /*000c*/ 	.word	0xfffffffe
	.align		4
        /*0010*/ 	.word	0x00000000
	.align		4
        /*0014*/ 	.word	0xfffffffd
	.align		4
        /*0018*/ 	.word	0x00000000
	.align		4
        /*001c*/ 	.word	0xfffffffc


//--------------------- .nv.constant3             --------------------------
	.section	.nv.constant3,"a",@progbits
	.align	8
.nv.constant3:
	.type		range_table_const,@object
	.size		range_table_const,(.L_0 - range_table_const)
range_table_const:
	.zero		8
.L_0:


//--------------------- .text._Z10lastKernelPhPfii --------------------------
	.section	.text._Z10lastKernelPhPfii,"ax",@progbits
	.align	128
        .global         _Z10lastKernelPhPfii
        .type           _Z10lastKernelPhPfii,@function
        .size           _Z10lastKernelPhPfii,(.L_x_76 - _Z10lastKernelPhPfii)
        .other          _Z10lastKernelPhPfii,@"STO_CUDA_ENTRY STV_DEFAULT"
_Z10lastKernelPhPfii:
.text._Z10lastKernelPhPfii:
[----:B------:R-:W-:Y:S01]  /*0000*/  LDC R1, c[0x0][0x37c] ;  /* 0x0000df00ff017b82 */ /* 0x000fe20000000800 */
[----:B------:R-:W0:Y:S07]  /*0010*/  S2R R0, SR_TID.X ;  /* 0x0000000000007919 */ /* 0x000e2e0000002100 */
[----:B------:R-:W0:Y:S01]  /*0020*/  S2UR UR4, SR_CTAID.X ;  /* 0x00000000000479c3 */ /* 0x000e220000002500 */
[----:B------:R-:W1:Y:S07]  /*0030*/  LDCU UR5, c[0x0][0x394] ;  /* 0x00007280ff0577ac */ /* 0x000e6e0008000800 */
[----:B------:R-:W0:Y:S02]  /*0040*/  LDC R3, c[0x0][0x360] ;  /* 0x0000d800ff037b82 */ /* 0x000e240000000800 */
[----:B0-----:R-:W-:-:S05]  /*0050*/  IMAD R3, R3, UR4, R0 ;  /* 0x0000000403037c24 */ /* 0x001fca000f8e0200 */
[----:B-1----:R-:W-:-:S13]  /*0060*/  ISETP.GE.AND P0, PT, R3, UR5, PT ;  /* 0x0000000503007c0c */ /* 0x002fda000bf06270 */
[----:B------:R-:W-:Y:S05]  /*0070*/  @P0 EXIT ;  /* 0x000000000000094d */ /* 0x000fea0003800000 */
[----:B------:R-:W0:Y:S02]  /*0080*/  LDC R2, c[0x0][0x390] ;  /* 0x0000e400ff027b82 */ /* 0x000e240000000800 */
[----:B0-----:R-:W-:-:S13]  /*0090*/  ISETP.GE.AND P0, PT, R2, 0x1, PT ;  /* 0x000000010200780c */ /* 0x001fda0003f06270 */
[----:B------:R-:W-:Y:S05]  /*00a0*/  @!P0 EXIT ;  /* 0x000000000000894d */ /* 0x000fea0003800000 */
[C---:B------:R-:W-:Y:S01]  /*00b0*/  ISETP.GE.U32.AND P1, PT, R2.reuse, 0x10, PT ;  /* 0x000000100200780c */ /* 0x040fe20003f26070 */
[----:B------:R-:W0:Y:S01]  /*00c0*/  LDCU.64 UR6, c[0x0][0x358] ;  /* 0x00006b00ff0677ac */ /* 0x000e220008000a00 */
[----:B------:R-:W-:Y:S01]  /*00d0*/  LOP3.LUT R18, R2, 0xf, RZ, 0xc0, !PT ;  /* 0x0000000f02127812 */ /* 0x000fe200078ec0ff */
[----:B------:R-:W-:Y:S02]  /*00e0*/  IMAD R0, R3, R2, RZ ;  /* 0x0000000203007224 */ /* 0x000fe400078e02ff */
[----:B------:R-:W-:Y:S01]  /*00f0*/  IMAD.MOV.U32 R3, RZ, RZ, RZ ;  /* 0x000000ffff037224 */ /* 0x000fe200078e00ff */
[----:B------:R-:W-:-:S07]  /*0100*/  ISETP.NE.AND P0, PT, R18, RZ, PT ;  /* 0x000000ff1200720c */ /* 0x000fce0003f05270 */
[----:B------:R-:W-:Y:S06]  /*0110*/  @!P1 BRA `(.L_x_0) ;  /* 0x0000000400049947 */ /* 0x000fec0003800000 */
[----:B------:R-:W1:Y:S01]  /*0120*/  LDCU.64 UR4, c[0x0][0x388] ;  /* 0x00007100ff0477ac */ /* 0x000e620008000a00 */
[----:B------:R-:W-:Y:S01]  /*0130*/  LOP3.LUT R3, R2, 0x7ffffff0, RZ, 0xc0, !PT ;  /* 0x7ffffff002037812 */ /* 0x000fe200078ec0ff */
[----:B------:R-:W-:-:S04]  /*0140*/  IMAD.MOV.U32 R9, RZ, RZ, R0 ;  /* 0x000000ffff097224 */ /* 0x000fc800078e0000 */
[----:B------:R-:W-:Y:S01]  /*0150*/  IMAD.MOV R8, RZ, RZ, -R3 ;  /* 0x000000ffff087224 */ /* 0x000fe200078e0a03 */
[----:B-1----:R-:W-:-:S04]  /*0160*/  UIADD3 UR4, UP0, UPT, UR4, 0x20, URZ ;  /* 0x0000002004047890 */ /* 0x002fc8000ff1e0ff */
[----:B------:R-:W-:-:S12]  /*0170*/  UIADD3.X UR5, UPT, UPT, URZ, UR5, URZ, UP0, !UPT ;  /* 0x00000005ff057290 */ /* 0x000fd800087fe4ff */
.L_x_1:
[----:B------:R-:W-:Y:S01]  /*0180*/  IMAD.U32 R4, RZ, RZ, UR4 ;  /* 0x00000004ff047e24 */ /* 0x000fe2000f8e00ff */
[----:B----4-:R-:W1:Y:S01]  /*0190*/  LDC.64 R6, c[0x0][0x380] ;  /* 0x0000e000ff067b82 */ /* 0x010e620000000a00 */
[----:B------:R-:W-:Y:S02]  /*01a0*/  IMAD.U32 R5, RZ, RZ, UR5 ;  /* 0x00000005ff057e24 */ /* 0x000fe4000f8e00ff */
[----:B------:R-:W-:-:S05]  /*01b0*/  IMAD.WIDE R4, R9, 0x4, R4 ;  /* 0x0000000409047825 */ /* 0x000fca00078e0204 */
[----:B0-----:R-:W2:Y:S01]  /*01c0*/  LDG.E R10, desc[UR6][R4.64+-0x20] ;  /* 0xffffe006040a7981 */ /* 0x001ea2000c1e1900 */
[----:B------:R-:W-:Y:S02]  /*01d0*/  SHF.R.S32.HI R12, RZ, 0x1f, R9 ;  /* 0x0000001fff0c7819 */ /* 0x000fe40000011409 */
[----:B-1----:R-:W-:-:S04]  /*01e0*/  IADD3 R6, P1, P2, R9, 0x7, R6 ;  /* 0x0000000709067810 */ /* 0x002fc80007a3e006 */
[----:B------:R-:W-:Y:S01]  /*01f0*/  IADD3.X R7, PT, PT, R12, R7, RZ, P1, P2 ;  /* 0x000000070c077210 */ /* 0x000fe20000fe44ff */
[----:B--2---:R-:W0:Y:S04]  /*0200*/  F2I.U32.TRUNC.NTZ R11, R10 ;  /* 0x0000000a000b7305 */ /* 0x004e28000020f000 */
[----:B0-----:R0:W-:Y:S04]  /*0210*/  STG.E.U8 desc[UR6][R6.64+-0x7], R11 ;  /* 0xfffff90b06007986 */ /* 0x0011e8000c101106 */
[----:B------:R-:W2:Y:S02]  /*0220*/  LDG.E R12, desc[UR6][R4.64+-0x1c] ;  /* 0xffffe406040c7981 */ /* 0x000ea4000c1e1900 */
[----:B--2---:R-:W1:Y:S02]  /*0230*/  F2I.U32.TRUNC.NTZ R13, R12 ;  /* 0x0000000c000d7305 */ /* 0x004e64000020f000 */
[----:B-1----:R1:W-:Y:S04]  /*0240*/  STG.E.U8 desc[UR6][R6.64+-0x6], R13 ;  /* 0xfffffa0d06007986 */ /* 0x0023e8000c101106 */
[----:B------:R-:W2:Y:S02]  /*0250*/  LDG.E R14, desc[UR6][R4.64+-0x18] ;  /* 0xffffe806040e7981 */ /* 0x000ea4000c1e1900 */
[----:B--2---:R-:W2:Y:S02]  /*0260*/  F2I.U32.TRUNC.NTZ R15, R14 ;  /* 0x0000000e000f7305 */ /* 0x004ea4000020f000 */
[----:B--2---:R2:W-:Y:S04]  /*0270*/  STG.E.U8 desc[UR6][R6.64+-0x5], R15 ;  /* 0xfffffb0f06007986 */ /* 0x0045e8000c101106 */
[----:B------:R-:W3:Y:S02]  /*0280*/  LDG.E R10, desc[UR6][R4.64+-0x14] ;  /* 0xffffec06040a7981 */ /* 0x000ee4000c1e1900 */
[----:B---3--:R-:W3:Y:S02]  /*0290*/  F2I.U32.TRUNC.NTZ R17, R10 ;  /* 0x0000000a00117305 */ /* 0x008ee4000020f000 */
[----:B---3--:R3:W-:Y:S04]  /*02a0*/  STG.E.U8 desc[UR6][R6.64+-0x4], R17 ;  /* 0xfffffc1106007986 */ /* 0x0087e8000c101106 */
[----:B------:R-:W0:Y:S02]  /*02b0*/  LDG.E R16, desc[UR6][R4.64+-0x10] ;  /* 0xfffff00604107981 */ /* 0x000e24000c1e1900 */
[----:B0-----:R-:W0:Y:S02]  /*02c0*/  F2I.U32.TRUNC.NTZ R11, R16 ;  /* 0x00000010000b7305 */ /* 0x001e24000020f000 */
[----:B0-----:R0:W-:Y:S04]  /*02d0*/  STG.E.U8 desc[UR6][R6.64+-0x3], R11 ;  /* 0xfffffd0b06007986 */ /* 0x0011e8000c101106 */
[----:B------:R-:W1:Y:S02]  /*02e0*/  LDG.E R12, desc[UR6][R4.64+-0xc] ;  /* 0xfffff406040c7981 */ /* 0x000e64000c1e1900 */
[----:B-1----:R-:W1:Y:S02]  /*02f0*/  F2I.U32.TRUNC.NTZ R13, R12 ;  /* 0x0000000c000d7305 */ /* 0x002e64000020f000 */
        /* <DEDUP_REMOVED lines=23> */
[----:B-1----:R-:W0:Y:S02]  /*0470*/  F2I.U32.TRUNC.NTZ R13, R12 ;  /* 0x0000000c000d7305 */ /* 0x002e24000020f000 */
[----:B0-----:R4:W-:Y:S04]  /*0480*/  STG.E.U8 desc[UR6][R6.64+0x6], R13 ;  /* 0x0000060d06007986 */ /* 0x0019e8000c101106 */
[----:B------:R-:W2:Y:S02]  /*0490*/  LDG.E R14, desc[UR6][R4.64+0x18] ;  /* 0x00001806040e7981 */ /* 0x000ea4000c1e1900 */
[----:B--2---:R-:W0:Y:S02]  /*04a0*/  F2I.U32.TRUNC.NTZ R15, R14 ;  /* 0x0000000e000f7305 */ /* 0x004e24000020f000 */
[----:B0-----:R4:W-:Y:S04]  /*04b0*/  STG.E.U8 desc[UR6][R6.64+0x7], R15 ;  /* 0x0000070f06007986 */ /* 0x0019e8000c101106 */
[----:B------:R-:W3:Y:S01]  /*04c0*/  LDG.E R10, desc[UR6][R4.64+0x1c] ;  /* 0x00001c06040a7981 */ /* 0x000ee2000c1e1900 */
[----:B------:R-:W-:-:S02]  /*04d0*/  VIADD R8, R8, 0x10 ;  /* 0x0000001008087836 */ /* 0x000fc40000000000 */
[----:B------:R-:W-:-:S03]  /*04e0*/  VIADD R9, R9, 0x10 ;  /* 0x0000001009097836 */ /* 0x000fc60000000000 */
[----:B------:R-:W-:Y:S01]  /*04f0*/  ISETP.NE.AND P1, PT, R8, RZ, PT ;  /* 0x000000ff0800720c */ /* 0x000fe20003f25270 */
[----:B---3--:R-:W0:Y:S02]  /*0500*/  F2I.U32.TRUNC.NTZ R17, R10 ;  /* 0x0000000a00117305 */ /* 0x008e24000020f000 */
[----:B0-----:R4:W-:Y:S10]  /*0510*/  STG.E.U8 desc[UR6][R6.64+0x8], R17 ;  /* 0x0000081106007986 */ /* 0x0019f4000c101106 */
[----:B------:R-:W-:Y:S05]  /*0520*/  @P1 BRA `(.L_x_1) ;  /* 0xfffffffc00141947 */ /* 0x000fea000383ffff */
.L_x_0:
[----:B0-----:R-:W-:Y:S05]  /*0530*/  @!P0 EXIT ;  /* 0x000000000000894d */ /* 0x001fea0003800000 */
[----:B------:R-:W-:Y:S02]  /*0540*/  ISETP.GE.U32.AND P0, PT, R18, 0x8, PT ;  /* 0x000000081200780c */ /* 0x000fe40003f06070 */
[----:B------:R-:W-:-:S04]  /*0550*/  LOP3.LUT R16, R2, 0x7, RZ, 0xc0, !PT ;  /* 0x0000000702107812 */ /* 0x000fc800078ec0ff */
[----:B------:R-:W-:-:S07]  /*0560*/  ISETP.NE.AND P1, PT, R16, RZ, PT ;  /* 0x000000ff1000720c */ /* 0x000fce0003f25270 */
[----:B------:R-:W-:Y:S06]  /*0570*/  @!P0 BRA `(.L_x_2) ;  /* 0x00000000007c8947 */ /* 0x000fec0003800000 */
[----:B------:R-:W0:Y:S01]  /*0580*/  LDC.64 R4, c[0x0][0x388] ;  /* 0x0000e200ff047b82 */ /* 0x000e220000000a00 */
[----:B----4-:R-:W-:Y:S01]  /*0590*/  IMAD.IADD R7, R0, 0x1, R3 ;  /* 0x0000000100077824 */ /* 0x010fe200078e0203 */
[----:B------:R-:W1:Y:S03]  /*05a0*/  LDCU.64 UR4, c[0x0][0x380] ;  /* 0x00007000ff0477ac */ /* 0x000e660008000a00 */
[----:B0-----:R-:W-:-:S05]  /*05b0*/  IMAD.WIDE R4, R7, 0x4, R4 ;  /* 0x0000000407047825 */ /* 0x001fca00078e0204 */
[----:B------:R-:W2:Y:S01]  /*05c0*/  LDG.E R8, desc[UR6][R4.64] ;  /* 0x0000000604087981 */ /* 0x000ea2000c1e1900 */
[----:B-1----:R-:W-:-:S04]  /*05d0*/  IADD3 R6, P0, PT, R7, UR4, RZ ;  /* 0x0000000407067c10 */ /* 0x002fc8000ff1e0ff */
[----:B------:R-:W-:Y:S01]  /*05e0*/  LEA.HI.X.SX32 R7, R7, UR5, 0x1, P0 ;  /* 0x0000000507077c11 */ /* 0x000fe200080f0eff */
        /* <DEDUP_REMOVED lines=18> */
[----:B--2---:R-:W1:Y:S02]  /*0710*/  F2I.U32.TRUNC.NTZ R13, R12 ;  /* 0x0000000c000d7305 */ /* 0x004e64000020f000 */
[----:B-1----:R0:W-:Y:S04]  /*0720*/  STG.E.U8 desc[UR6][R6.64+0x6], R13 ;  /* 0x0000060d06007986 */ /* 0x0021e8000c101106 */
[----:B------:R-:W3:Y:S01]  /*0730*/  LDG.E R14, desc[UR6][R4.64+0x1c] ;  /* 0x00001c06040e7981 */ /* 0x000ee2000c1e1900 */
[----:B------:R-:W-:Y:S01]  /*0740*/  VIADD R3, R3, 0x8 ;  /* 0x0000000803037836 */ /* 0x000fe20000000000 */
[----:B---3--:R-:W1:Y:S02]  /*0750*/  F2I.U32.TRUNC.NTZ R15, R14 ;  /* 0x0000000e000f7305 */ /* 0x008e64000020f000 */
[----:B-1----:R0:W-:Y:S04]  /*0760*/  STG.E.U8 desc[UR6][R6.64+0x7], R15 ;  /* 0x0000070f06007986 */ /* 0x0021e8000c101106 */
.L_x_2:
[----:B------:R-:W-:Y:S05]  /*0770*/  @!P1 EXIT ;  /* 0x000000000000994d */ /* 0x000fea0003800000 */
[----:B------:R-:W-:Y:S02]  /*0780*/  ISETP.GE.U32.AND P0, PT, R16, 0x4, PT ;  /* 0x000000041000780c */ /* 0x000fe40003f06070 */
[----:B------:R-:W-:-:S04]  /*0790*/  LOP3.LUT R2, R2, 0x3, RZ, 0xc0, !PT ;  /* 0x0000000302027812 */ /* 0x000fc800078ec0ff */
[----:B------:R-:W-:-:S07]  /*07a0*/  ISETP.NE.AND P1, PT, R2, RZ, PT ;  /* 0x000000ff0200720c */ /* 0x000fce0003f25270 */
[----:B------:R-:W-:Y:S06]  /*07b0*/  @!P0 BRA `(.L_x_3) ;  /* 0x00000000004c8947 */ /* 0x000fec0003800000 */
[----:B------:R-:W1:Y:S01]  /*07c0*/  LDC.64 R4, c[0x0][0x388] ;  /* 0x0000e200ff047b82 */ /* 0x000e620000000a00 */
[----:B0---4-:R-:W-:Y:S01]  /*07d0*/  IMAD.IADD R7, R0, 0x1, R3 ;  /* 0x0000000100077824 */ /* 0x011fe200078e0203 */
[----:B------:R-:W0:Y:S03]  /*07e0*/  LDCU.64 UR4, c[0x0][0x380] ;  /* 0x00007000ff0477ac */ /* 0x000e260008000a00 */
[----:B-1----:R-:W-:-:S05]  /*07f0*/  IMAD.WIDE R4, R7, 0x4, R4 ;  /* 0x0000000407047825 */ /* 0x002fca00078e0204 */
[----:B------:R-:W2:Y:S01]  /*0800*/  LDG.E R8, desc[UR6][R4.64] ;  /* 0x0000000604087981 */ /* 0x000ea2000c1e1900 */
[----:B0-----:R-:W-:-:S04]  /*0810*/  IADD3 R6, P0, PT, R7, UR4, RZ ;  /* 0x0000000407067c10 */ /* 0x001fc8000ff1e0ff */
[----:B------:R-:W-:Y:S01]  /*0820*/  LEA.HI.X.SX32 R7, R7, UR5, 0x1, P0 ;  /* 0x0000000507077c11 */ /* 0x000fe200080f0eff */
[----:B--2---:R-:W0:Y:S04]  /*0830*/  F2I.U32.TRUNC.NTZ R9, R8 ;  /* 0x0000000800097305 */ /* 0x004e28000020f000 */
[----:B0-----:R1:W-:Y:S04]  /*0840*/  STG.E.U8 desc[UR6][R6.64], R9 ;  /* 0x0000000906007986 */ /* 0x0013e8000c101106 */
[----:B------:R-:W2:Y:S02]  /*0850*/  LDG.E R10, desc[UR6][R4.64+0x4] ;  /* 0x00000406040a7981 */ /* 0x000ea4000c1e1900 */
[----:B--2---:R-:W0:Y:S02]  /*0860*/  F2I.U32.TRUNC.NTZ R11, R10 ;  /* 0x0000000a000b7305 */ /* 0x004e24000020f000 */
[----:B0-----:R1:W-:Y:S04]  /*0870*/  STG.E.U8 desc[UR6][R6.64+0x1], R11 ;  /* 0x0000010b06007986 */ /* 0x0013e8000c101106 */
[----:B------:R-:W2:Y:S02]  /*0880*/  LDG.E R12, desc[UR6][R4.64+0x8] ;  /* 0x00000806040c7981 */ /* 0x000ea4000c1e1900 */
[----:B--2---:R-:W0:Y:S02]  /*0890*/  F2I.U32.TRUNC.NTZ R13, R12 ;  /* 0x0000000c000d7305 */ /* 0x004e24000020f000 */
[----:B0-----:R1:W-:Y:S04]  /*08a0*/  STG.E.U8 desc[UR6][R6.64+0x2], R13 ;  /* 0x0000020d06007986 */ /* 0x0013e8000c101106 */
[----:B------:R-:W2:Y:S01]  /*08b0*/  LDG.E R14, desc[UR6][R4.64+0xc] ;  /* 0x00000c06040e7981 */ /* 0x000ea2000c1e1900 */
[----:B------:R-:W-:Y:S01]  /*08c0*/  VIADD R3, R3, 0x4 ;  /* 0x0000000403037836 */ /* 0x000fe20000000000 */
[----:B--2---:R-:W0:Y:S02]  /*08d0*/  F2I.U32.TRUNC.NTZ R15, R14 ;  /* 0x0000000e000f7305 */ /* 0x004e24000020f000 */
[----:B0-----:R1:W-:Y:S04]  /*08e0*/  STG.E.U8 desc[UR6][R6.64+0x3], R15 ;  /* 0x0000030f06007986 */ /* 0x0013e8000c101106 */
.L_x_3:
[----:B------:R-:W-:Y:S05]  /*08f0*/  @!P1 EXIT ;  /* 0x000000000000994d */ /* 0x000fea0003800000 */
[----:B01--4-:R-:W0:Y:S01]  /*0900*/  LDC.64 R6, c[0x0][0x388] ;  /* 0x0000e200ff067b82 */ /* 0x013e220000000a00 */
[----:B------:R-:W-:Y:S01]  /*0910*/  IMAD.IADD R9, R0, 0x1, R3 ;  /* 0x0000000100097824 */ /* 0x000fe200078e0203 */
[----:B------:R-:W1:Y:S01]  /*0920*/  LDCU.64 UR4, c[0x0][0x380] ;  /* 0x00007000ff0477ac */ /* 0x000e620008000a00 */
[----:B------:R-:W-:-:S07]  /*0930*/  IMAD.MOV R0, RZ, RZ, -R2 ;  /* 0x000000ffff007224 */ /* 0x000fce00078e0a02 */
.L_x_4:
[----:B0-----:R-:W-:-:S06]  /*0940*/  IMAD.WIDE R2, R9, 0x4, R6 ;  /* 0x0000000409027825 */ /* 0x001fcc00078e0206 */
[----:B--2---:R-:W2:Y:S01]  /*0950*/  LDG.E R2, desc[UR6][R2.64] ;  /* 0x0000000602027981 */ /* 0x004ea2000c1e1900 */
[----:B-1----:R-:W-:Y:S01]  /*0960*/  IADD3 R4, P0, PT, R9, UR4, RZ ;  /* 0x0000000409047c10 */ /* 0x002fe2000ff1e0ff */
[----:B------:R-:W-:-:S03]  /*0970*/  VIADD R0, R0, 0x1 ;  /* 0x0000000100007836 */ /* 0x000fc60000000000 */
[C---:B------:R-:W-:Y:S01]  /*0980*/  LEA.HI.X.SX32 R5, R9.reuse, UR5, 0x1, P0 ;  /* 0x0000000509057c11 */ /* 0x040fe200080f0eff */
[----:B------:R-:W-:Y:S01]  /*0990*/  VIADD R9, R9, 0x1 ;  /* 0x0000000109097836 */ /* 0x000fe20000000000 */
[----:B------:R-:W-:Y:S01]  /*09a0*/  ISETP.NE.AND P0, PT, R0, RZ, PT ;  /* 0x000000ff0000720c */ /* 0x000fe20003f05270 */
[----:B--2---:R-:W0:Y:S02]  /*09b0*/  F2I.U32.TRUNC.NTZ R11, R2 ;  /* 0x00000002000b7305 */ /* 0x004e24000020f000 */
[----:B0-----:R2:W-:Y:S10]  /*09c0*/  STG.E.U8 desc[UR6][R4.64], R11 ;  /* 0x0000000b04007986 */ /* 0x0015f4000c101106 */
[----:B------:R-:W-:Y:S05]  /*09d0*/  @P0 BRA `(.L_x_4) ;  /* 0xfffffffc00d80947 */ /* 0x000fea000383ffff */
[----:B------:R-:W-:Y:S05]  /*09e0*/  EXIT ;  /* 0x000000000000794d */ /* 0x000fea0003800000 */
.L_x_5:
[----:B------:R-:W-:-:S00]  /*09f0*/  BRA `(.L_x_5) ;  /* 0xfffffffc00fc7947 */ /* 0x000fc0000383ffff */
[----:B------:R-:W-:-:S00]  /*0a00*/  NOP ;  /* 0x0000000000007918 */ /* 0x000fc00000000000 */
[----:B------:R-:W-:-:S00]  /*0a10*/  NOP ;  /* 0x0000000000007918 */ /* 0x000fc00000000000 */
[----:B------:R-:W-:-:S00]  /*0a20*/  NOP ;  /* 0x0000000000007918 */ /* 0x000fc00000000000 */
[----:B------:R-:W-:-:S00]  /*0a30*/  NOP ;  /* 0x0000000000007918 */ /* 0x000fc00000000000 */
[----:B------:R-:W-:-:S00]  /*0a40*/  NOP ;  /* 0x0000000000007918 */ /* 0x000fc00000000000 */
[----:B------:R-:W-:-:S00]  /*0a50*/  NOP ;  /* 0x0000000000007918 */ /* 0x000fc00000000000 */
[----:B------:R-:W-:-:S00]  /*0a60*/  NOP ;  /* 0x0000000000007918 */ /* 0x000fc00000000000 */
[----:B------:R-:W-:-:S00]  /*0a70*/  NOP ;  /* 0x0000000000007918 */ /* 0x000fc00000000000 */
.L_x_76:


//--------------------- .text._Z12secondKernelPhPfS0_iiif --------------------------
	.section	.text._Z12secondKernelPhPfS0_iiif,"ax",@progbits
	.align	128
        .global         _Z12secondKernelPhPfS0_iiif
        .type           _Z12secondKernelPhPfS0_iiif,@function
        .size           _Z12secondKernelPhPfS0_iiif,(.L_x_74 - _Z12secondKernelPhPfS0_iiif)
        .other          _Z12secondKernelPhPfS0_iiif,@"STO_CUDA_ENTRY STV_DEFAULT"
_Z12secondKernelPhPfS0_iiif:
.text._Z12secondKernelPhPfS0_iiif:
[----:B------:R-:W-:Y:S01]  /*0000*/  LDC R1, c[0x0][0x37c] ;  /* 0x0000df00ff017b82 */ /* 0x000fe20000000800 */
[----:B------:R-:W0:Y:S07]  /*0010*/  S2R R0, SR_TID.X ;  /* 0x0000000000007919 */ /* 0x000e2e0000002100 */
[----:B------:R-:W0:Y:S01]  /*0020*/  S2UR UR4, SR_CTAID.X ;  /* 0x00000000000479c3 */ /* 0x000e220000002500 */
[----:B------:R-:W1:Y:S07]  /*0030*/  LDCU UR5, c[0x0][0x398] ;  /* 0x00007300ff0577ac */ /* 0x000e6e0008000800 */
[----:B------:R-:W0:Y:S01]  /*0040*/  LDC R3, c[0x0][0x360] ;  /* 0x0000d800ff037b82 */ /* 0x000e220000000800 */
[----:B-1----:R-:W-:-:S02]  /*0050*/  IMAD.U32 R6, RZ, RZ, UR5 ;  /* 0x00000005ff067e24 */ /* 0x002fc4000f8e00ff */
[----:B0-----:R-:W-:-:S05]  /*0060*/  IMAD R3, R3, UR4, R0 ;  /* 0x0000000403037c24 */ /* 0x001fca000f8e0200 */
[----:B------:R-:W-:-:S13]  /*0070*/  ISETP.GE.AND P0, PT, R3, R6, PT ;  /* 0x000000060300720c */ /* 0x000fda0003f06270 */
[----:B------:R-:W-:Y:S05]  /*0080*/  @P0 EXIT ;  /* 0x000000000000094d */ /* 0x000fea0003800000 */
[----:B------:R-:W0:Y:S01]  /*0090*/  LDCU UR4, c[0x0][0x39c] ;  /* 0x00007380ff0477ac */ /* 0x000e220008000800 */
[----:B------:R-:W1:Y:S01]  /*00a0*/  LDC.64 R24, c[0x0][0x3a0] ;  /* 0x0000e800ff187b82 */ /* 0x000e620000000a00 */
[----:B------:R-:W-:Y:S01]  /*00b0*/  IMAD R9, R3, 0x3, RZ ;  /* 0x0000000303097824 */ /* 0x000fe200078e02ff */
[----:B------:R-:W2:Y:S06]  /*00c0*/  LDCU.64 UR6, c[0x0][0x358] ;  /* 0x00006b00ff0677ac */ /* 0x000eac0008000a00 */
[----:B------:R-:W3:Y:S01]  /*00d0*/  LDC.64 R14, c[0x0][0x390] ;  /* 0x0000e400ff0e7b82 */ /* 0x000ee20000000a00 */
[----:B0-----:R-:W-:Y:S01]  /*00e0*/  IMAD.U32 R7, RZ, RZ, UR4 ;  /* 0x00000004ff077e24 */ /* 0x001fe2000f8e00ff */
[----:B------:R-:W-:Y:S01]  /*00f0*/  SHF.R.S32.HI R0, RZ, 0x1f, R3 ;  /* 0x0000001fff007819 */ /* 0x000fe20000011403 */
[----:B------:R-:W0:Y:S02]  /*0100*/  LDCU.64 UR4, c[0x0][0x380] ;  /* 0x00007000ff0477ac */ /* 0x000e240008000a00 */
[----:B------:R-:W-:-:S04]  /*0110*/  IMAD R23, R6, R7, RZ ;  /* 0x0000000706177224 */ /* 0x000fc800078e02ff */
[----:B-1----:R-:W-:-:S04]  /*0120*/  IMAD R33, R23, R24, RZ ;  /* 0x0000001817217224 */ /* 0x002fc800078e02ff */
[----:B---3--:R-:W-:-:S04]  /*0130*/  IMAD.WIDE R4, R33, 0x4, R14 ;  /* 0x0000000421047825 */ /* 0x008fc800078e020e */
[----:B------:R-:W-:-:S05]  /*0140*/  IMAD.WIDE R36, R9, 0x4, R4 ;  /* 0x0000000409247825 */ /* 0x000fca00078e0204 */
[----:B--2---:R-:W2:Y:S01]  /*0150*/  LDG.E R11, desc[UR6][R36.64] ;  /* 0x00000006240b7981 */ /* 0x004ea2000c1e1900 */
[----:B------:R-:W-:-:S05]  /*0160*/  IMAD.WIDE R14, R9, 0x4, R14 ;  /* 0x00000004090e7825 */ /* 0x000fca00078e020e */
[----:B--2---:R0:W-:Y:S04]  /*0170*/  STG.E desc[UR6][R14.64], R11 ;  /* 0x0000000b0e007986 */ /* 0x0041e8000c101906 */
[----:B------:R-:W2:Y:S01]  /*0180*/  LDG.E R13, desc[UR6][R36.64+0x4] ;  /* 0x00000406240d7981 */ /* 0x000ea2000c1e1900 */
[----:B------:R-:W-:-:S03]  /*0190*/  IMAD.WIDE R32, R33, 0x4, R4 ;  /* 0x0000000421207825 */ /* 0x000fc600078e0204 */
[----:B--2---:R1:W-:Y:S04]  /*01a0*/  STG.E desc[UR6][R14.64+0x4], R13 ;  /* 0x0000040d0e007986 */ /* 0x0043e8000c101906 */
[----:B------:R-:W2:Y:S01]  /*01b0*/  LDG.E R17, desc[UR6][R36.64+0x8] ;  /* 0x0000080624117981 */ /* 0x000ea2000c1e1900 */
[C---:B------:R-:W-:Y:S01]  /*01c0*/  IMAD.WIDE R18, R3.reuse, 0x4, R32 ;  /* 0x0000000403127825 */ /* 0x040fe200078e0220 */
[----:B------:R-:W-:-:S04]  /*01d0*/  IADD3 R21, P0, PT, R3, R23, RZ ;  /* 0x0000001703157210 */ /* 0x000fc80007f1e0ff */
[----:B------:R-:W-:Y:S02]  /*01e0*/  LEA.HI.X.SX32 R2, R23, R0, 0x1, P0 ;  /* 0x0000000017027211 */ /* 0x000fe400000f0eff */
[C---:B------:R-:W-:Y:S01]  /*01f0*/  LEA R20, P0, R21.reuse, R32, 0x2 ;  /* 0x0000002015147211 */ /* 0x040fe200078010ff */
[----:B--2---:R1:W-:Y:S04]  /*0200*/  STG.E desc[UR6][R14.64+0x8], R17 ;  /* 0x000008110e007986 */ /* 0x0043e8000c101906 */
[----:B------:R-:W2:Y:S01]  /*0210*/  LDG.E R27, desc[UR6][R18.64] ;  /* 0x00000006121b7981 */ /* 0x000ea2000c1e1900 */
[----:B------:R-:W-:Y:S01]  /*0220*/  LEA.HI.X R21, R21, R33, R2, 0x2, P0 ;  /* 0x0000002115157211 */ /* 0x000fe200000f1402 */
[----:B------:R-:W-:Y:S01]  /*0230*/  IMAD R2, R6, R24, RZ ;  /* 0x0000001806027224 */ /* 0x000fe200078e02ff */
[----:B------:R-:W-:Y:S01]  /*0240*/  ISETP.GE.AND P0, PT, R7, 0x2, PT ;  /* 0x000000020700780c */ /* 0x000fe20003f06270 */
[----:B------:R-:W-:Y:S01]  /*0250*/  IMAD.MOV.U32 R28, RZ, RZ, R20 ;  /* 0x000000ffff1c7224 */ /* 0x000fe200078e0014 */
[----:B0-----:R-:W-:Y:S01]  /*0260*/  IADD3 R11, P1, PT, R9, UR4, RZ ;  /* 0x00000004090b7c10 */ /* 0x001fe2000ff3e0ff */
[----:B------:R-:W-:Y:S01]  /*0270*/  IMAD.MOV.U32 R29, RZ, RZ, R21 ;  /* 0x000000ffff1d7224 */ /* 0x000fe200078e0015 */
[----:B------:R-:W-:-:S02]  /*0280*/  IADD3 R39, PT, PT, R2, R9, RZ ;  /* 0x0000000902277210 */ /* 0x000fc40007ffe0ff */
[----:B------:R-:W-:-:S03]  /*0290*/  LEA.HI.X.SX32 R22, R9, UR5, 0x1, P1 ;  /* 0x0000000509167c11 */ /* 0x000fc600088f0eff */
[----:B------:R-:W-:-:S04]  /*02a0*/  IMAD.WIDE R38, R39, 0x4, R4 ;  /* 0x0000000427267825 */ /* 0x000fc800078e0204 */
[----:B------:R-:W-:Y:S01]  /*02b0*/  FADD R4, -R25, 1 ;  /* 0x3f80000019047421 */ /* 0x000fe20000000100 */
[----:B--2---:R1:W-:Y:S01]  /*02c0*/  STG.E desc[UR6][R20.64], R27 ;  /* 0x0000001b14007986 */ /* 0x0043e2000c101906 */
[----:B------:R-:W-:Y:S05]  /*02d0*/  @!P0 BRA `(.L_x_6) ;  /* 0x0000002800ec8947 */ /* 0x000fea0003800000 */
[----:B------:R-:W-:Y:S01]  /*02e0*/  ISETP.GE.AND P0, PT, R24, 0x1, PT ;  /* 0x000000011800780c */ /* 0x000fe20003f06270 */
[----:B------:R-:W-:Y:S01]  /*02f0*/  IMAD.WIDE R30, R6, 0x4, R20 ;  /* 0x00000004061e7825 */ /* 0x000fe200078e0214 */
[----:B------:R-:W-:Y:S02]  /*0300*/  IADD3 R9, PT, PT, R3, R6, RZ ;  /* 0x0000000603097210 */ /* 0x000fe40007ffe0ff */
[----:B------:R-:W-:Y:S02]  /*0310*/  IADD3 R34, P1, PT, R2, R11, RZ ;  /* 0x0000000b02227210 */ /* 0x000fe40007f3e0ff */
[----:B------:R-:W-:Y:S01]  /*0320*/  SHF.R.S32.HI R5, RZ, 0x1f, R2 ;  /* 0x0000001fff057819 */ /* 0x000fe20000011402 */
[----:B------:R-:W-:-:S04]  /*0330*/  IMAD.WIDE R32, R9, 0x4, R32 ;  /* 0x0000000409207825 */ /* 0x000fc800078e0220 */
[----:B-1----:R-:W-:Y:S02]  /*0340*/  IMAD.X R27, R5, 0x1, R22, P1 ;  /* 0x00000001051b7824 */ /* 0x002fe400008e0616 */
[----:B------:R-:W-:Y:S05]  /*0350*/  @!P0 BRA `(.L_x_7) ;  /* 0x0000001400508947 */ /* 0x000fea0003800000 */
[C---:B------:R-:W-:Y:S01]  /*0360*/  LOP3.LUT R9, R24.reuse, 0xf, RZ, 0xc0, !PT ;  /* 0x0000000f18097812 */ /* 0x040fe200078ec0ff */
[----:B------:R-:W-:Y:S01]  /*0370*/  IMAD.MOV.U32 R8, RZ, RZ, R11 ;  /* 0x000000ffff087224 */ /* 0x000fe200078e000b */
[----:B------:R-:W-:Y:S01]  /*0380*/  LOP3.LUT R5, R24, 0x7, RZ, 0xc0, !PT ;  /* 0x0000000718057812 */ /* 0x000fe200078ec0ff */
[--C-:B------:R-:W-:Y:S01]  /*0390*/  IMAD.WIDE R40, R2, 0x4, R14.reuse ;  /* 0x0000000402287825 */ /* 0x100fe200078e020e */
[----:B------:R-:W-:Y:S01]  /*03a0*/  MOV R35, R22 ;  /* 0x0000001600237202 */ /* 0x000fe20000000f00 */
[----:B------:R-:W-:Y:S01]  /*03b0*/  UMOV UR4, 0x1 ;  /* 0x0000000100047882 */ /* 0x000fe20000000000 */
[----:B------:R-:W-:Y:S01]  /*03c0*/  MOV R28, R20 ;  /* 0x00000014001c7202 */ /* 0x000fe20000000f00 */
[----:B------:R-:W-:Y:S02]  /*03d0*/  IMAD.MOV.U32 R42, RZ, RZ, R14 ;  /* 0x000000ffff2a7224 */ /* 0x000fe400078e000e */
[----:B------:R-:W-:Y:S02]  /*03e0*/  IMAD.MOV.U32 R43, RZ, RZ, R15 ;  /* 0x000000ffff2b7224 */ /* 0x000fe400078e000f */
[----:B------:R-:W-:-:S07]  /*03f0*/  IMAD.MOV.U32 R29, RZ, RZ, R21 ;  /* 0x000000ffff1d7224 */ /* 0x000fce00078e0015 */
.L_x_13:
[----:B------:R-:W-:Y:S01]  /*0400*/  IMAD.MOV.U32 R26, RZ, RZ, R34 ;  /* 0x000000ffff1a7224 */ /* 0x000fe200078e0022 */
[----:B------:R-:W-:Y:S01]  /*0410*/  MOV R34, R8 ;  /* 0x0000000800227202 */ /* 0x000fe20000000f00 */
[----:B------:R-:W0:Y:S03]  /*0420*/  LDCU.64 UR8, c[0x0][0x388] ;  /* 0x00007100ff0877ac */ /* 0x000e260008000a00 */
[----:B------:R-:W2:Y:S04]  /*0430*/  LDG.E.U8 R6, desc[UR6][R26.64] ;  /* 0x000000061a067981 */ /* 0x000ea8000c1e1100 */
[----:B------:R-:W2:Y:S04]  /*0440*/  LDG.E.U8 R8, desc[UR6][R34.64] ;  /* 0x0000000622087981 */ /* 0x000ea8000c1e1100 */
[----:B------:R-:W3:Y:S04]  /*0450*/  LDG.E.U8 R10, desc[UR6][R26.64+0x1] ;  /* 0x000001061a0a7981 */ /* 0x000ee8000c1e1100 */
[----:B------:R-:W3:Y:S04]  /*0460*/  LDG.E.U8 R12, desc[UR6][R34.64+0x1] ;  /* 0x00000106220c7981 */ /* 0x000ee8000c1e1100 */
[----:B------:R-:W4:Y:S04]  /*0470*/  LDG.E.U8 R16, desc[UR6][R26.64+0x2] ;  /* 0x000002061a107981 */ /* 0x000f28000c1e1100 */
[----:B------:R-:W4:Y:S01]  /*0480*/  LDG.E.U8 R24, desc[UR6][R34.64+0x2] ;  /* 0x0000020622187981 */ /* 0x000f22000c1e1100 */
[----:B--2---:R-:W-:-:S02]  /*0490*/  VIMNMX.U16x2 R7, PT, PT, R6, R8, PT ;  /* 0x0000000806077248 */ /* 0x004fc40003fe0200 */
[----:B------:R-:W-:Y:S02]  /*04a0*/  VIMNMX.U16x2 R8, PT, PT, R6, R8, !PT ;  /* 0x0000000806087248 */ /* 0x000fe40007fe0200 */
[CC--:B---3--:R-:W-:Y:S02]  /*04b0*/  VIMNMX.U16x2 R6, PT, PT, R10.reuse, R12.reuse, PT ;  /* 0x0000000c0a067248 */ /* 0x0c8fe40003fe0200 */
[----:B------:R-:W-:Y:S02]  /*04c0*/  VIMNMX.U16x2 R13, PT, PT, R10, R12, !PT ;  /* 0x0000000c0a0d7248 */ /* 0x000fe40007fe0200 */
[----:B------:R-:W-:Y:S02]  /*04d0*/  PRMT R10, R7, 0x7610, R10 ;  /* 0x00007610070a7816 */ /* 0x000fe4000000000a */
[----:B------:R-:W-:Y:S02]  /*04e0*/  PRMT R7, R8, 0x7610, R7 ;  /* 0x0000761008077816 */ /* 0x000fe40000000007 */
[----:B------:R-:W-:Y:S01]  /*04f0*/  PRMT R8, R13, 0x7610, R8 ;  /* 0x000076100d087816 */ /* 0x000fe20000000008 */
[----:B------:R-:W-:Y:S01]  /*0500*/  IMAD.MOV R10, RZ, RZ, -R10 ;  /* 0x000000ffff0a7224 */ /* 0x000fe200078e0a0a */
[CC--:B----4-:R-:W-:Y:S01]  /*0510*/  VIMNMX.U16x2 R12, PT, PT, R16.reuse, R24.reuse, PT ;  /* 0x00000018100c7248 */ /* 0x0d0fe20003fe0200 */
[----:B------:R-:W-:Y:S01]  /*0520*/  IMAD.MOV R13, RZ, RZ, -R6 ;  /* 0x000000ffff0d7224 */ /* 0x000fe200078e0a06 */
[----:B------:R-:W-:-:S02]  /*0530*/  VIMNMX.U16x2 R16, PT, PT, R16, R24, !PT ;  /* 0x0000001810107248 */ /* 0x000fc40007fe0200 */
[----:B------:R-:W-:Y:S02]  /*0540*/  PRMT R10, R10, 0x7710, RZ ;  /* 0x000077100a0a7816 */ /* 0x000fe400000000ff */
[----:B------:R-:W-:Y:S02]  /*0550*/  PRMT R13, R13, 0x7710, RZ ;  /* 0x000077100d0d7816 */ /* 0x000fe400000000ff */
[----:B------:R-:W-:Y:S01]  /*0560*/  IADD3 R12, PT, PT, RZ, -R12, RZ ;  /* 0x8000000cff0c7210 */ /* 0x000fe20007ffe0ff */
[----:B------:R-:W-:Y:S01]  /*0570*/  IMAD.IADD R7, R7, 0x1, R10 ;  /* 0x0000000107077824 */ /* 0x000fe200078e020a */
[----:B------:R-:W-:Y:S01]  /*0580*/  PRMT R6, R16, 0x7610, R6 ;  /* 0x0000761010067816 */ /* 0x000fe20000000006 */
[----:B------:R-:W-:Y:S01]  /*0590*/  IMAD.IADD R8, R8, 0x1, R13 ;  /* 0x0000000108087824 */ /* 0x000fe200078e020d */
[----:B------:R-:W-:Y:S02]  /*05a0*/  PRMT R17, R12, 0x7710, RZ ;  /* 0x000077100c117816 */ /* 0x000fe400000000ff */
[----:B------:R-:W-:-:S02]  /*05b0*/  LOP3.LUT R7, R7, 0xffff, RZ, 0xc0, !PT ;  /* 0x0000ffff07077812 */ /* 0x000fc400078ec0ff */
[----:B------:R-:W-:Y:S02]  /*05c0*/  IADD3 R6, PT, PT, R6, R17, RZ ;  /* 0x0000001106067210 */ /* 0x000fe40007ffe0ff */
[----:B------:R-:W-:Y:S01]  /*05d0*/  LOP3.LUT R8, R8, 0xffff, RZ, 0xc0, !PT ;  /* 0x0000ffff08087812 */ /* 0x000fe200078ec0ff */
[----:B------:R-:W1:Y:S01]  /*05e0*/  LDC.64 R16, c[0x0][0x3a0] ;  /* 0x0000e800ff107b82 */ /* 0x000e620000000a00 */
[----:B------:R-:W-:-:S03]  /*05f0*/  LOP3.LUT R6, R6, 0xffff, RZ, 0xc0, !PT ;  /* 0x0000ffff06067812 */ /* 0x000fc600078ec0ff */
[----:B------:R-:W-:-:S04]  /*0600*/  IMAD R7, R7, 0x2, R8 ;  /* 0x0000000207077824 */ /* 0x000fc800078e0208 */
[----:B------:R-:W-:-:S05]  /*0610*/  IMAD.IADD R6, R6, 0x1, R7 ;  /* 0x0000000106067824 */ /* 0x000fca00078e0207 */
[----:B------:R-:W-:-:S04]  /*0620*/  LOP3.LUT R6, R6, 0x1ffc, RZ, 0xc0, !PT ;  /* 0x00001ffc06067812 */ /* 0x000fc800078ec0ff */
[----:B0-----:R-:W-:-:S04]  /*0630*/  IADD3 R6, P0, PT, R6, UR8, RZ ;  /* 0x0000000806067c10 */ /* 0x001fc8000ff1e0ff */
[----:B------:R-:W-:-:S05]  /*0640*/  IADD3.X R7, PT, PT, RZ, UR9, RZ, P0, !PT ;  /* 0x00000009ff077c10 */ /* 0x000fca00087fe4ff */
[----:B------:R-:W2:Y:S01]  /*0650*/  LDG.E R6, desc[UR6][R6.64] ;  /* 0x0000000606067981 */ /* 0x000ea2000c1e1900 */
[----:B-1----:R-:W-:Y:S01]  /*0660*/  ISETP.GE.U32.AND P0, PT, R16, 0x10, PT ;  /* 0x000000101000780c */ /* 0x002fe20003f06070 */
[----:B--2---:R-:W-:-:S12]  /*0670*/  FMUL R17, R6, R17 ;  /* 0x0000001106117220 */ /* 0x004fd80000400000 */
[----:B------:R-:W-:Y:S05]  /*0680*/  @!P0 BRA `(.L_x_8) ;  /* 0x0000000400cc8947 */ /* 0x000fea0003800000 */
[----:B------:R-:W-:-:S05]  /*0690*/  LOP3.LUT R8, R16, 0x7ffffff0, RZ, 0xc0, !PT ;  /* 0x7ffffff010087812 */ /* 0x000fca00078ec0ff */
[----:B------:R-:W-:-:S07]  /*06a0*/  IMAD.MOV R8, RZ, RZ, -R8 ;  /* 0x000000ffff087224 */ /* 0x000fce00078e0a08 */
.L_x_9:
[----:B------:R-:W2:Y:S04]  /*06b0*/  LDG.E R6, desc[UR6][R42.64] ;  /* 0x000000062a067981 */ /* 0x000ea8000c1e1900 */
[----:B------:R-:W3:Y:S01]  /*06c0*/  LDG.E R7, desc[UR6][R38.64] ;  /* 0x0000000626077981 */ /* 0x000ee2000c1e1900 */
[----:B--2---:R-:W-:-:S04]  /*06d0*/  FMUL R13, R17, R6 ;  /* 0x00000006110d7220 */ /* 0x004fc80000400000 */
[----:B---3--:R-:W-:-:S05]  /*06e0*/  FFMA R7, R4, R7, R13 ;  /* 0x0000000704077223 */ /* 0x008fca000000000d */
[----:B------:R0:W-:Y:S04]  /*06f0*/  STG.E desc[UR6][R40.64], R7 ;  /* 0x0000000728007986 */ /* 0x0001e8000c101906 */
        /* <DEDUP_REMOVED lines=10> */
[----:B------:R-:W3:Y:S04]  /*07a0*/  LDG.E R6, desc[UR6][R42.64+0xc] ;  /* 0x00000c062a067981 */ /* 0x000ee8000c1e1900 */
[----:B0-----:R-:W4:Y:S01]  /*07b0*/  LDG.E R7, desc[UR6][R38.64+0xc] ;  /* 0x00000c0626077981 */ /* 0x001f22000c1e1900 */
[----:B---3--:R-:W-:-:S04]  /*07c0*/  FMUL R45, R17, R6 ;  /* 0x00000006112d7220 */ /* 0x008fc80000400000 */
[----:B----4-:R-:W-:-:S05]  /*07d0*/  FFMA R7, R4, R7, R45 ;  /* 0x0000000704077223 */ /* 0x010fca000000002d */
[----:B------:R0:W-:Y:S04]  /*07e0*/  STG.E desc[UR6][R40.64+0xc], R7 ;  /* 0x00000c0728007986 */ /* 0x0001e8000c101906 */
[----:B------:R-:W3:Y:S04]  /*07f0*/  LDG.E R6, desc[UR6][R42.64+0x10] ;  /* 0x000010062a067981 */ /* 0x000ee8000c1e1900 */
[----:B-1----:R-:W4:Y:S01]  /*0800*/  LDG.E R13, desc[UR6][R38.64+0x10] ;  /* 0x00001006260d7981 */ /* 0x002f22000c1e1900 */
[----:B---3--:R-:W-:-:S04]  /*0810*/  FMUL R45, R17, R6 ;  /* 0x00000006112d7220 */ /* 0x008fc80000400000 */
[----:B----4-:R-:W-:-:S05]  /*0820*/  FFMA R13, R4, R13, R45 ;  /* 0x0000000d040d7223 */ /* 0x010fca000000002d */
[----:B------:R1:W-:Y:S04]  /*0830*/  STG.E desc[UR6][R40.64+0x10], R13 ;  /* 0x0000100d28007986 */ /* 0x0003e8000c101906 */
[----:B------:R-:W3:Y:S04]  /*0840*/  LDG.E R6, desc[UR6][R42.64+0x14] ;  /* 0x000014062a067981 */ /* 0x000ee8000c1e1900 */
[----:B--2---:R-:W2:Y:S01]  /*0850*/  LDG.E R25, desc[UR6][R38.64+0x14] ;  /* 0x0000140626197981 */ /* 0x004ea2000c1e1900 */
[----:B---3--:R-:W-:-:S04]  /*0860*/  FMUL R45, R17, R6 ;  /* 0x00000006112d7220 */ /* 0x008fc80000400000 */
[----:B--2---:R-:W-:-:S05]  /*0870*/  FFMA R25, R4, R25, R45 ;  /* 0x0000001904197223 */ /* 0x004fca000000002d */
        /* <DEDUP_REMOVED lines=47> */
[----:B0-----:R0:W4:Y:S01]  /*0b70*/  LDG.E R7, desc[UR6][R38.64+0x3c] ;  /* 0x00003c0626077981 */ /* 0x001122000c1e1900 */
[----:B------:R-:W-:Y:S01]  /*0b80*/  IADD3 R12, P0, PT, R38, 0x40, RZ ;  /* 0x00000040260c7810 */ /* 0x000fe20007f1e0ff */
[----:B------:R-:W-:Y:S01]  /*0b90*/  VIADD R8, R8, 0x10 ;  /* 0x0000001008087836 */ /* 0x000fe20000000000 */
[----:B------:R-:W-:Y:S01]  /*0ba0*/  IADD3 R24, P2, PT, R40, 0x40, RZ ;  /* 0x0000004028187810 */ /* 0x000fe20007f5e0ff */
[----:B------:R-:W-:Y:S01]  /*0bb0*/  IMAD.MOV.U32 R46, RZ, RZ, R38 ;  /* 0x000000ffff2e7224 */ /* 0x000fe200078e0026 */
[----:B-1----:R-:W-:Y:S01]  /*0bc0*/  IADD3.X R13, PT, PT, RZ, R39, RZ, P0, !PT ;  /* 0x00000027ff0d7210 */ /* 0x002fe200007fe4ff */
[----:B------:R-:W-:Y:S01]  /*0bd0*/  IMAD.MOV.U32 R47, RZ, RZ, R39 ;  /* 0x000000ffff2f7224 */ /* 0x000fe200078e0027 */
[----:B------:R-:W-:Y:S01]  /*0be0*/  ISETP.NE.AND P0, PT, R8, RZ, PT ;  /* 0x000000ff0800720c */ /* 0x000fe20003f05270 */
[----:B------:R-:W-:-:S02]  /*0bf0*/  IMAD.MOV.U32 R48, RZ, RZ, R42 ;  /* 0x000000ffff307224 */ /* 0x000fc400078e002a */
[----:B------:R-:W-:Y:S01]  /*0c00*/  IMAD.MOV.U32 R49, RZ, RZ, R43 ;  /* 0x000000ffff317224 */ /* 0x000fe200078e002b */
[----:B0-----:R-:W-:Y:S01]  /*0c10*/  MOV R39, R13 ;  /* 0x0000000d00277202 */ /* 0x001fe20000000f00 */
[----:B------:R-:W-:Y:S02]  /*0c20*/  IMAD.MOV.U32 R44, RZ, RZ, R40 ;  /* 0x000000ffff2c7224 */ /* 0x000fe400078e0028 */
[----:B--2---:R-:W-:Y:S02]  /*0c30*/  IMAD.MOV.U32 R45, RZ, RZ, R41 ;  /* 0x000000ffff2d7224 */ /* 0x004fe400078e0029 */
[----:B------:R-:W-:Y:S02]  /*0c40*/  IMAD.MOV.U32 R38, RZ, RZ, R12 ;  /* 0x000000ffff267224 */ /* 0x000fe400078e000c */
[----:B---3--:R-:W-:Y:S01]  /*0c50*/  FMUL R25, R17, R6 ;  /* 0x0000000611197220 */ /* 0x008fe20000400000 */
[----:B------:R-:W-:-:S03]  /*0c60*/  IADD3 R6, P1, PT, R42, 0x40, RZ ;  /* 0x000000402a067810 */ /* 0x000fc60007f3e0ff */
[----:B----4-:R-:W-:Y:S01]  /*0c70*/  FFMA R51, R4, R7, R25 ;  /* 0x0000000704337223 */ /* 0x010fe20000000019 */
[----:B------:R-:W-:Y:S02]  /*0c80*/  IADD3.X R7, PT, PT, RZ, R43, RZ, P1, !PT ;  /* 0x0000002bff077210 */ /* 0x000fe40000ffe4ff */
[----:B------:R-:W-:Y:S02]  /*0c90*/  IADD3.X R25, PT, PT, RZ, R41, RZ, P2, !PT ;  /* 0x00000029ff197210 */ /* 0x000fe400017fe4ff */
[----:B------:R0:W-:Y:S01]  /*0ca0*/  STG.E desc[UR6][R40.64+0x3c], R51 ;  /* 0x00003c3328007986 */ /* 0x0001e2000c101906 */
[----:B------:R-:W-:Y:S01]  /*0cb0*/  MOV R42, R6 ;  /* 0x00000006002a7202 */ /* 0x000fe20000000f00 */
[----:B------:R-:W-:Y:S02]  /*0cc0*/  IMAD.MOV.U32 R43, RZ, RZ, R7 ;  /* 0x000000ffff2b7224 */ /* 0x000fe400078e0007 */
[----:B0-----:R-:W-:Y:S02]  /*0cd0*/  IMAD.MOV.U32 R40, RZ, RZ, R24 ;  /* 0x000000ffff287224 */ /* 0x001fe400078e0018 */
[----:B------:R-:W-:Y:S01]  /*0ce0*/  IMAD.MOV.U32 R41, RZ, RZ, R25 ;  /* 0x000000ffff297224 */ /* 0x000fe200078e0019 */
[----:B------:R-:W-:Y:S06]  /*0cf0*/  @P0 BRA `(.L_x_9) ;  /* 0xfffffff8006c0947 */ /* 0x000fec000383ffff */
[----:B------:R-:W-:Y:S01]  /*0d00*/  IADD3 R46, P1, PT, R46, 0x3c, RZ ;  /* 0x0000003c2e2e7810 */ /* 0x000fe20007f3e0ff */
[----:B------:R-:W-:Y:S01]  /*0d10*/  IMAD.MOV.U32 R41, RZ, RZ, R25 ;  /* 0x000000ffff297224 */ /* 0x000fe200078e0019 */
[----:B------:R-:W-:Y:S01]  /*0d20*/  IADD3 R48, P2, PT, R48, 0x3c, RZ ;  /* 0x0000003c30307810 */ /* 0x000fe20007f5e0ff */
[----:B------:R-:W-:Y:S01]  /*0d30*/  IMAD.MOV.U32 R42, RZ, RZ, R6 ;  /* 0x000000ffff2a7224 */ /* 0x000fe200078e0006 */
[----:B------:R-:W-:Y:S01]  /*0d40*/  IADD3 R44, P0, PT, R44, 0x3c, RZ ;  /* 0x0000003c2c2c7810 */ /* 0x000fe20007f1e0ff */
[----:B------:R-:W-:Y:S01]  /*0d50*/  IMAD.X R47, RZ, RZ, R47, P1 ;  /* 0x000000ffff2f7224 */ /* 0x000fe200008e062f */
[----:B------:R-:W-:Y:S01]  /*0d60*/  MOV R40, R24 ;  /* 0x0000001800287202 */ /* 0x000fe20000000f00 */
[----:B------:R-:W-:Y:S01]  /*0d70*/  IMAD.X R49, RZ, RZ, R49, P2 ;  /* 0x000000ffff317224 */ /* 0x000fe200010e0631 */
[----:B------:R-:W-:Y:S01]  /*0d80*/  IADD3.X R45, PT, PT, RZ, R45, RZ, P0, !PT ;  /* 0x0000002dff2d7210 */ /* 0x000fe200007fe4ff */
[----:B------:R-:W-:Y:S01]  /*0d90*/  IMAD.MOV.U32 R38, RZ, RZ, R12 ;  /* 0x000000ffff267224 */ /* 0x000fe200078e000c */
[----:B------:R-:W-:Y:S01]  /*0da0*/  MOV R43, R7 ;  /* 0x00000007002b7202 */ /* 0x000fe20000000f00 */
[----:B------:R-:W-:-:S07]  /*0db0*/  IMAD.MOV.U32 R39, RZ, RZ, R13 ;  /* 0x000000ffff277224 */ /* 0x000fce00078e000d */
.L_x_8:
[----:B------:R-:W-:-:S13]  /*0dc0*/  ISETP.NE.AND P0, PT, R9, RZ, PT ;  /* 0x000000ff0900720c */ /* 0x000fda0003f05270 */
[----:B------:R-:W-:Y:S05]  /*0dd0*/  @!P0 BRA `(.L_x_10) ;  /* 0x00000008003c8947 */ /* 0x000fea0003800000 */
[----:B------:R-:W-:Y:S02]  /*0de0*/  IADD3 R6, PT, PT, R9, -0x1, RZ ;  /* 0xffffffff09067810 */ /* 0x000fe40007ffe0ff */
[----:B------:R-:W-:Y:S02]  /*0df0*/  ISETP.NE.AND P0, PT, R5, RZ, PT ;  /* 0x000000ff0500720c */ /* 0x000fe40003f05270 */
[----:B------:R-:W-:-:S13]  /*0e00*/  ISETP.GE.U32.AND P1, PT, R6, 0x7, PT ;  /* 0x000000070600780c */ /* 0x000fda0003f26070 */
[----:B------:R-:W-:Y:S05]  /*0e10*/  @!P1 BRA `(.L_x_11) ;  /* 0x0000000000e89947 */ /* 0x000fea0003800000 */
        /* <DEDUP_REMOVED lines=35> */
[----:B------:R3:W4:Y:S04]  /*1050*/  LDG.E R6, desc[UR6][R42.64+0x1c] ;  /* 0x00001c062a067981 */ /* 0x000728000c1e1900 */
[----:B-1----:R1:W5:Y:S01]  /*1060*/  LDG.E R13, desc[UR6][R38.64+0x1c] ;  /* 0x00001c06260d7981 */ /* 0x002362000c1e1900 */
[----:B------:R-:W-:Y:S02]  /*1070*/  IADD3 R10, P4, PT, R38, 0x20, RZ ;  /* 0x00000020260a7810 */ /* 0x000fe40007f9e0ff */
[----:B------:R-:W-:-:S02]  /*1080*/  IADD3 R8, P5, PT, R42, 0x20, RZ ;  /* 0x000000202a087810 */ /* 0x000fc40007fbe0ff */
[----:B------:R-:W-:Y:S01]  /*1090*/  IADD3 R46, P1, PT, R38, 0x1c, RZ ;  /* 0x0000001c262e7810 */ /* 0x000fe20007f3e0ff */
[--C-:B------:R-:W-:Y:S01]  /*10a0*/  IMAD.X R51, RZ, RZ, R39.reuse, P4 ;  /* 0x000000ffff337224 */ /* 0x100fe200020e0627 */
[----:B------:R-:W-:Y:S01]  /*10b0*/  IADD3 R48, P2, PT, R42, 0x1c, RZ ;  /* 0x0000001c2a307810 */ /* 0x000fe20007f5e0ff */
[----:B---3--:R-:W-:Y:S01]  /*10c0*/  IMAD.MOV.U32 R42, RZ, RZ, R8 ;  /* 0x000000ffff2a7224 */ /* 0x008fe200078e0008 */
[----:B------:R-:W-:Y:S01]  /*10d0*/  IADD3 R44, P3, PT, R40, 0x1c, RZ ;  /* 0x0000001c282c7810 */ /* 0x000fe20007f7e0ff */
[----:B------:R-:W-:Y:S01]  /*10e0*/  IMAD.X R47, RZ, RZ, R39, P1 ;  /* 0x000000ffff2f7224 */ /* 0x000fe200008e0627 */
[----:B--2---:R-:W-:Y:S01]  /*10f0*/  IADD3.X R25, PT, PT, RZ, R43, RZ, P5, !PT ;  /* 0x0000002bff197210 */ /* 0x004fe20002ffe4ff */
[----:B------:R-:W-:Y:S01]  /*1100*/  IMAD.X R49, RZ, RZ, R43, P2 ;  /* 0x000000ffff317224 */ /* 0x000fe200010e062b */
[----:B-1----:R-:W-:Y:S01]  /*1110*/  MOV R38, R10 ;  /* 0x0000000a00267202 */ /* 0x002fe20000000f00 */
[----:B------:R-:W-:Y:S02]  /*1120*/  IMAD.MOV.U32 R39, RZ, RZ, R51 ;  /* 0x000000ffff277224 */ /* 0x000fe400078e0033 */
[----:B------:R-:W-:-:S02]  /*1130*/  IMAD.MOV.U32 R43, RZ, RZ, R25 ;  /* 0x000000ffff2b7224 */ /* 0x000fc400078e0019 */
[----:B----4-:R-:W-:Y:S01]  /*1140*/  FMUL R45, R17, R6 ;  /* 0x00000006112d7220 */ /* 0x010fe20000400000 */
[----:B------:R-:W-:-:S03]  /*1150*/  IADD3 R6, P6, PT, R40, 0x20, RZ ;  /* 0x0000002028067810 */ /* 0x000fc60007fde0ff */
[----:B-----5:R-:W-:Y:S01]  /*1160*/  FFMA R13, R4, R13, R45 ;  /* 0x0000000d040d7223 */ /* 0x020fe2000000002d */
[----:B------:R-:W-:Y:S01]  /*1170*/  IADD3.X R45, PT, PT, RZ, R41, RZ, P3, !PT ;  /* 0x00000029ff2d7210 */ /* 0x000fe20001ffe4ff */
[----:B0-----:R-:W-:-:S03]  /*1180*/  IMAD.X R7, RZ, RZ, R41, P6 ;  /* 0x000000ffff077224 */ /* 0x001fc600030e0629 */
[----:B------:R0:W-:Y:S02]  /*1190*/  STG.E desc[UR6][R40.64+0x1c], R13 ;  /* 0x00001c0d28007986 */ /* 0x0001e4000c101906 */
[----:B0-----:R-:W-:Y:S01]  /*11a0*/  IMAD.MOV.U32 R40, RZ, RZ, R6 ;  /* 0x000000ffff287224 */ /* 0x001fe200078e0006 */
[----:B------:R-:W-:-:S07]  /*11b0*/  MOV R41, R7 ;  /* 0x0000000700297202 */ /* 0x000fce0000000f00 */
.L_x_11:
[----:B------:R-:W-:Y:S05]  /*11c0*/  @!P0 BRA `(.L_x_10) ;  /* 0x0000000400408947 */ /* 0x000fea0003800000 */
[----:B------:R-:W-:Y:S01]  /*11d0*/  VIADD R6, R5, 0xffffffff ;  /* 0xffffffff05067836 */ /* 0x000fe20000000000 */
[----:B------:R-:W-:-:S04]  /*11e0*/  LOP3.LUT P0, RZ, R16, 0x3, RZ, 0xc0, !PT ;  /* 0x0000000310ff7812 */ /* 0x000fc8000780c0ff */
        /* <DEDUP_REMOVED lines=17> */
[----:B------:R3:W4:Y:S04]  /*1300*/  LDG.E R6, desc[UR6][R42.64+0xc] ;  /* 0x00000c062a067981 */ /* 0x000728000c1e1900 */
[----:B0-----:R0:W5:Y:S01]  /*1310*/  LDG.E R7, desc[UR6][R38.64+0xc] ;  /* 0x00000c0626077981 */ /* 0x001162000c1e1900 */
[----:B------:R-:W-:Y:S02]  /*1320*/  IADD3 R8, P5, PT, R42, 0x10, RZ ;  /* 0x000000102a087810 */ /* 0x000fe40007fbe0ff */
[----:B------:R-:W-:-:S02]  /*1330*/  IADD3 R10, P4, PT, R38, 0x10, RZ ;  /* 0x00000010260a7810 */ /* 0x000fc40007f9e0ff */
[----:B------:R-:W-:Y:S01]  /*1340*/  IADD3 R48, P2, PT, R42, 0xc, RZ ;  /* 0x0000000c2a307810 */ /* 0x000fe20007f5e0ff */
[----:B-1----:R-:W-:Y:S01]  /*1350*/  IMAD.X R13, RZ, RZ, R43, P5 ;  /* 0x000000ffff0d7224 */ /* 0x002fe200028e062b */
[----:B------:R-:W-:Y:S01]  /*1360*/  IADD3 R44, P3, PT, R40, 0xc, RZ ;  /* 0x0000000c282c7810 */ /* 0x000fe20007f7e0ff */
[----:B--2---:R-:W-:Y:S01]  /*1370*/  IMAD.X R25, RZ, RZ, R39, P4 ;  /* 0x000000ffff197224 */ /* 0x004fe200020e0627 */
[----:B------:R-:W-:Y:S01]  /*1380*/  IADD3 R46, P1, PT, R38, 0xc, RZ ;  /* 0x0000000c262e7810 */ /* 0x000fe20007f3e0ff */
[----:B------:R-:W-:Y:S01]  /*1390*/  IMAD.X R49, RZ, RZ, R43, P2 ;  /* 0x000000ffff317224 */ /* 0x000fe200010e062b */
[----:B---3--:R-:W-:Y:S01]  /*13a0*/  MOV R43, R13 ;  /* 0x0000000d002b7202 */ /* 0x008fe20000000f00 */
[----:B------:R-:W-:Y:S01]  /*13b0*/  IMAD.MOV.U32 R42, RZ, RZ, R8 ;  /* 0x000000ffff2a7224 */ /* 0x000fe200078e0008 */
[----:B------:R-:W-:Y:S01]  /*13c0*/  IADD3.X R47, PT, PT, RZ, R39, RZ, P1, !PT ;  /* 0x00000027ff2f7210 */ /* 0x000fe20000ffe4ff */
[----:B0-----:R-:W-:Y:S02]  /*13d0*/  IMAD.MOV.U32 R38, RZ, RZ, R10 ;  /* 0x000000ffff267224 */ /* 0x001fe400078e000a */
[----:B------:R-:W-:-:S02]  /*13e0*/  IMAD.MOV.U32 R39, RZ, RZ, R25 ;  /* 0x000000ffff277224 */ /* 0x000fc400078e0019 */
[----:B----4-:R-:W-:Y:S01]  /*13f0*/  FMUL R45, R17, R6 ;  /* 0x00000006112d7220 */ /* 0x010fe20000400000 */
[----:B------:R-:W-:-:S03]  /*1400*/  IADD3 R6, P6, PT, R40, 0x10, RZ ;  /* 0x0000001028067810 */ /* 0x000fc60007fde0ff */
[----:B-----5:R-:W-:Y:S01]  /*1410*/  FFMA R7, R4, R7, R45 ;  /* 0x0000000704077223 */ /* 0x020fe2000000002d */
[----:B------:R-:W-:-:S04]  /*1420*/  IMAD.X R45, RZ, RZ, R41, P3 ;  /* 0x000000ffff2d7224 */ /* 0x000fc800018e0629 */
[----:B------:R0:W-:Y:S02]  /*1430*/  STG.E desc[UR6][R40.64+0xc], R7 ;  /* 0x00000c0728007986 */ /* 0x0001e4000c101906 */
[----:B0-----:R-:W-:Y:S02]  /*1440*/  IADD3.X R7, PT, PT, RZ, R41, RZ, P6, !PT ;  /* 0x00000029ff077210 */ /* 0x001fe400037fe4ff */
[----:B------:R-:W-:-:S03]  /*1450*/  MOV R40, R6 ;  /* 0x0000000600287202 */ /* 0x000fc60000000f00 */
[----:B------:R-:W-:-:S07]  /*1460*/  IMAD.MOV.U32 R41, RZ, RZ, R7 ;  /* 0x000000ffff297224 */ /* 0x000fce00078e0007 */
.L_x_12:
[----:B------:R-:W-:Y:S05]  /*1470*/  @!P0 BRA `(.L_x_10) ;  /* 0x0000000000948947 */ /* 0x000fea0003800000 */
[----:B------:R-:W2:Y:S04]  /*1480*/  LDG.E R6, desc[UR6][R42.64] ;  /* 0x000000062a067981 */ /* 0x000ea8000c1e1900 */
[----:B------:R-:W3:Y:S01]  /*1490*/  LDG.E R7, desc[UR6][R38.64] ;  /* 0x0000000626077981 */ /* 0x000ee2000c1e1900 */
[----:B------:R-:W-:Y:S01]  /*14a0*/  LOP3.LUT R16, R16, 0x3, RZ, 0xc0, !PT ;  /* 0x0000000310107812 */ /* 0x000fe200078ec0ff */
[----:B------:R-:W-:Y:S01]  /*14b0*/  IMAD.MOV.U32 R44, RZ, RZ, R40 ;  /* 0x000000ffff2c7224 */ /* 0x000fe200078e0028 */
[----:B------:R-:W-:Y:S01]  /*14c0*/  MOV R45, R41 ;  /* 0x00000029002d7202 */ /* 0x000fe20000000f00 */
[----:B------:R-:W-:Y:S01]  /*14d0*/  IMAD.MOV.U32 R48, RZ, RZ, R42 ;  /* 0x000000ffff307224 */ /* 0x000fe200078e002a */
[----:B------:R-:W-:Y:S01]  /*14e0*/  ISETP.NE.AND P0, PT, R16, 0x1, PT ;  /* 0x000000011000780c */ /* 0x000fe20003f05270 */
[----:B------:R-:W-:Y:S01]  /*14f0*/  IMAD.MOV.U32 R49, RZ, RZ, R43 ;  /* 0x000000ffff317224 */ /* 0x000fe200078e002b */
[----:B------:R-:W-:Y:S01]  /*1500*/  MOV R46, R38 ;  /* 0x00000026002e7202 */ /* 0x000fe20000000f00 */
[----:B------:R-:W-:-:S02]  /*1510*/  IMAD.MOV.U32 R47, RZ, RZ, R39 ;  /* 0x000000ffff2f7224 */ /* 0x000fc400078e0027 */
[----:B--2---:R-:W-:-:S04]  /*1520*/  FMUL R13, R17, R6 ;  /* 0x00000006110d7220 */ /* 0x004fc80000400000 */
[----:B---3--:R-:W-:-:S05]  /*1530*/  FFMA R7, R4, R7, R13 ;  /* 0x0000000704077223 */ /* 0x008fca000000000d */
[----:B------:R0:W-:Y:S01]  /*1540*/  STG.E desc[UR6][R40.64], R7 ;  /* 0x0000000728007986 */ /* 0x0001e2000c101906 */
[----:B------:R-:W-:Y:S05]  /*1550*/  @!P0 BRA `(.L_x_10) ;  /* 0x00000000005c8947 */ /* 0x000fea0003800000 */
[----:B------:R-:W2:Y:S04]  /*1560*/  LDG.E R6, desc[UR6][R42.64+0x4] ;  /* 0x000004062a067981 */ /* 0x000ea8000c1e1900 */
[----:B0-----:R-:W3:Y:S01]  /*1570*/  LDG.E R7, desc[UR6][R38.64+0x4] ;  /* 0x0000040626077981 */ /* 0x001ee2000c1e1900 */
[----:B------:R-:W-:Y:S01]  /*1580*/  ISETP.NE.AND P0, PT, R16, 0x2, PT ;  /* 0x000000021000780c */ /* 0x000fe20003f05270 */
[----:B--2---:R-:W-:-:S04]  /*1590*/  FMUL R13, R17, R6 ;  /* 0x00000006110d7220 */ /* 0x004fc80000400000 */
[----:B---3--:R-:W-:-:S05]  /*15a0*/  FFMA R7, R4, R7, R13 ;  /* 0x0000000704077223 */ /* 0x008fca000000000d */
[----:B------:R1:W-:Y:S04]  /*15b0*/  STG.E desc[UR6][R40.64+0x4], R7 ;  /* 0x0000040728007986 */ /* 0x0003e8000c101906 */
[----:B------:R-:W2:Y:S04]  /*15c0*/  @P0 LDG.E R6, desc[UR6][R42.64+0x8] ;  /* 0x000008062a060981 */ /* 0x000ea8000c1e1900 */
[----:B------:R-:W3:Y:S01]  /*15d0*/  @P0 LDG.E R13, desc[UR6][R38.64+0x8] ;  /* 0x00000806260d0981 */ /* 0x000ee2000c1e1900 */
[----:B------:R-:W-:Y:S02]  /*15e0*/  IADD3 R48, P2, PT, R42, 0x4, RZ ;  /* 0x000000042a307810 */ /* 0x000fe40007f5e0ff */
[----:B------:R-:W-:-:S02]  /*15f0*/  IADD3 R44, P1, PT, R40, 0x4, RZ ;  /* 0x00000004282c7810 */ /* 0x000fc40007f3e0ff */
[----:B------:R-:W-:Y:S01]  /*1600*/  IADD3 R46, P3, PT, R38, 0x4, RZ ;  /* 0x00000004262e7810 */ /* 0x000fe20007f7e0ff */
[----:B------:R-:W-:Y:S01]  /*1610*/  IMAD.X R49, RZ, RZ, R43, P2 ;  /* 0x000000ffff317224 */ /* 0x000fe200010e062b */
[----:B------:R-:W-:Y:S01]  /*1620*/  @P0 IADD3 R48, P5, PT, R42, 0x8, RZ ;  /* 0x000000082a300810 */ /* 0x000fe20007fbe0ff */
[----:B------:R-:W-:Y:S01]  /*1630*/  IMAD.X R45, RZ, RZ, R41, P1 ;  /* 0x000000ffff2d7224 */ /* 0x000fe200008e0629 */
[----:B------:R-:W-:Y:S02]  /*1640*/  @P0 IADD3 R44, P4, PT, R40, 0x8, RZ ;  /* 0x00000008282c0810 */ /* 0x000fe40007f9e0ff */
[----:B------:R-:W-:Y:S01]  /*1650*/  @P0 IADD3 R46, P6, PT, R38, 0x8, RZ ;  /* 0x00000008262e0810 */ /* 0x000fe20007fde0ff */
[----:B------:R-:W-:Y:S01]  /*1660*/  @P0 IMAD.X R49, RZ, RZ, R43, P5 ;  /* 0x000000ffff310224 */ /* 0x000fe200028e062b */
[-C--:B------:R-:W-:Y:S01]  /*1670*/  IADD3.X R47, PT, PT, RZ, R39.reuse, RZ, P3, !PT ;  /* 0x00000027ff2f7210 */ /* 0x080fe20001ffe4ff */
[----:B------:R-:W-:Y:S01]  /*1680*/  @P0 IMAD.X R45, RZ, RZ, R41, P4 ;  /* 0x000000ffff2d0224 */ /* 0x000fe200020e0629 */
[----:B------:R-:W-:Y:S01]  /*1690*/  @P0 IADD3.X R47, PT, PT, RZ, R39, RZ, P6, !PT ;  /* 0x00000027ff2f0210 */ /* 0x000fe200037fe4ff */
[----:B--2---:R-:W-:-:S04]  /*16a0*/  @P0 FMUL R25, R17, R6 ;  /* 0x0000000611190220 */ /* 0x004fc80000400000 */
[----:B---3--:R-:W-:-:S05]  /*16b0*/  @P0 FFMA R13, R4, R13, R25 ;  /* 0x0000000d040d0223 */ /* 0x008fca0000000019 */
[----:B------:R1:W-:Y:S02]  /*16c0*/  @P0 STG.E desc[UR6][R40.64+0x8], R13 ;  /* 0x0000080d28000986 */ /* 0x0003e4000c101906 */
.L_x_10:
[----:B------:R-:W2:Y:S01]  /*16d0*/  LDG.E R8, desc[UR6][R28.64] ;  /* 0x000000061c087981 */ /* 0x000ea2000c1e1900 */
[----:B01----:R-:W0:Y:S03]  /*16e0*/  LDC.64 R6, c[0x0][0x398] ;  /* 0x0000e600ff067b82 */ /* 0x003e260000000a00 */
[----:B------:R0:W3:Y:S01]  /*16f0*/  LDG.E R13, desc[UR6][R32.64] ;  /* 0x00000006200d7981 */ /* 0x0000e2000c1e1900 */
[----:B------:R-:W-:Y:S01]  /*1700*/  SHF.R.S32.HI R39, RZ, 0x1f, R2 ;  /* 0x0000001fff277819 */ /* 0x000fe20000011402 */
[----:B------:R-:W-:Y:S01]  /*1710*/  UIADD3 UR4, UPT, UPT, UR4, 0x1, URZ ;  /* 0x0000000104047890 */ /* 0x000fe2000fffe0ff */
[----:B------:R-:W-:-:S03]  /*1720*/  IMAD.WIDE R24, R2, 0x4, R46 ;  /* 0x0000000402187825 */ /* 0x000fc600078e022e */
[----:B------:R-:W-:Y:S01]  /*1730*/  IADD3 R38, P1, PT, R24, -0x8, RZ ;  /* 0xfffffff818267810 */ /* 0x000fe20007f3e0ff */
[----:B0-----:R-:W-:-:S04]  /*1740*/  IMAD.WIDE R32, R6, 0x4, R32 ;  /* 0x0000000406207825 */ /* 0x001fc800078e0220 */
[----:B------:R-:W-:-:S04]  /*1750*/  IMAD.WIDE R28, R6, 0x4, R28 ;  /* 0x00000004061c7825 */ /* 0x000fc800078e021c */
[----:B--2---:R-:W-:Y:S01]  /*1760*/  FMUL R17, R17, R8 ;  /* 0x0000000811117220 */ /* 0x004fe20000400000 */
[----:B------:R-:W-:-:S03]  /*1770*/  IADD3 R8, P0, PT, R2, R34, RZ ;  /* 0x0000002202087210 */ /* 0x000fc60007f1e0ff */
[----:B---3--:R-:W-:Y:S01]  /*1780*/  FFMA R41, R4, R13, R17 ;  /* 0x0000000d04297223 */ /* 0x008fe20000000011 */
[----:B------:R-:W-:-:S04]  /*1790*/  IMAD.WIDE R16, R2, 0x4, R48 ;  /* 0x0000000402107825 */ /* 0x000fc800078e0230 */
[----:B------:R-:W-:Y:S01]  /*17a0*/  IMAD.X R34, R35, 0x1, R39, P0 ;  /* 0x0000000123227824 */ /* 0x000fe200000e0627 */
[C---:B------:R-:W-:Y:S01]  /*17b0*/  IADD3 R10, P0, PT, R2.reuse, R26, RZ ;  /* 0x0000001a020a7210 */ /* 0x040fe20007f1e0ff */
[----:B------:R-:W-:Y:S01]  /*17c0*/  IMAD.WIDE R12, R2, 0x4, R44 ;  /* 0x00000004020c7825 */ /* 0x000fe200078e022c */
[----:B------:R-:W-:Y:S01]  /*17d0*/  IADD3 R42, P2, PT, R16, -0x8, RZ ;  /* 0xfffffff8102a7810 */ /* 0x000fe20007f5e0ff */
[----:B------:R0:W-:Y:S01]  /*17e0*/  STG.E desc[UR6][R30.64], R41 ;  /* 0x000000291e007986 */ /* 0x0001e2000c101906 */
[----:B------:R-:W-:Y:S02]  /*17f0*/  IADD3.X R27, PT, PT, R27, R39, RZ, P0, !PT ;  /* 0x000000271b1b7210 */ /* 0x000fe400007fe4ff */
[----:B------:R-:W-:Y:S02]  /*1800*/  ISETP.NE.AND P0, PT, R7, UR4, PT ;  /* 0x0000000407007c0c */ /* 0x000fe4000bf05270 */
[----:B------:R-:W-:Y:S02]  /*1810*/  IADD3 R40, P3, PT, R12, -0x8, RZ ;  /* 0xfffffff80c287810 */ /* 0x000fe40007f7e0ff */
[----:B------:R-:W-:-:S02]  /*1820*/  IADD3.X R39, PT, PT, R25, -0x1, RZ, P1, !PT ;  /* 0xffffffff19277810 */ /* 0x000fc40000ffe4ff */
[----:B------:R-:W-:Y:S02]  /*1830*/  IADD3.X R43, PT, PT, R17, -0x1, RZ, P2, !PT ;  /* 0xffffffff112b7810 */ /* 0x000fe400017fe4ff */
[----:B0-----:R-:W-:Y:S01]  /*1840*/  IADD3.X R41, PT, PT, R13, -0x1, RZ, P3, !PT ;  /* 0xffffffff0d297810 */ /* 0x001fe20001ffe4ff */
[----:B------:R-:W-:-:S04]  /*1850*/  IMAD.WIDE R30, R6, 0x4, R30 ;  /* 0x00000004061e7825 */ /* 0x000fc800078e021e */
[----:B------:R-:W-:Y:S05]  /*1860*/  @!P0 BRA `(.L_x_6) ;  /* 0x0000001400888947 */ /* 0x000fea0003800000 */
[----:B------:R-:W-:Y:S02]  /*1870*/  IMAD.MOV.U32 R35, RZ, RZ, R34 ;  /* 0x000000ffff237224 */ /* 0x000fe400078e0022 */
[----:B------:R-:W-:Y:S01]  /*1880*/  IMAD.MOV.U32 R34, RZ, RZ, R10 ;  /* 0x000000ffff227224 */ /* 0x000fe200078e000a */
[----:B------:R-:W-:Y:S06]  /*1890*/  BRA `(.L_x_13) ;  /* 0xffffffe800d87947 */ /* 0x000fec000383ffff */
.L_x_7:
[C---:B------:R-:W-:Y:S01]  /*18a0*/  IADD3 R8, PT, PT, R7.reuse, -0x2, RZ ;  /* 0xfffffffe07087810 */ /* 0x040fe20007ffe0ff */
[----:B------:R-:W-:Y:S01]  /*18b0*/  VIADD R13, R7, 0xffffffff ;  /* 0xffffffff070d7836 */ /* 0x000fe20000000000 */
[----:B------:R-:W-:Y:S01]  /*18c0*/  MOV R39, R22 ;  /* 0x0000001600277202 */ /* 0x000fe20000000f00 */
[----:B------:R-:W-:Y:S01]  /*18d0*/  IMAD.MOV.U32 R38, RZ, RZ, R11 ;  /* 0x000000ffff267224 */ /* 0x000fe200078e000b */
[----:B------:R-:W-:Y:S01]  /*18e0*/  ISETP.GE.U32.AND P1, PT, R8, 0x3, PT ;  /* 0x000000030800780c */ /* 0x000fe20003f26070 */
[----:B------:R-:W-:Y:S01]  /*18f0*/  IMAD.MOV.U32 R28, RZ, RZ, R20 ;  /* 0x000000ffff1c7224 */ /* 0x000fe200078e0014 */
[----:B------:R-:W-:Y:S01]  /*1900*/  LOP3.LUT P0, R17, R13, 0x3, RZ, 0xc0, !PT ;  /* 0x000000030d117812 */ /* 0x000fe2000780c0ff */
[----:B------:R-:W-:-:S10]  /*1910*/  IMAD.MOV.U32 R29, RZ, RZ, R21 ;  /* 0x000000ffff1d7224 */ /* 0x000fd400078e0015 */
[----:B------:R-:W-:Y:S05]  /*1920*/  @!P1 BRA `(.L_x_14) ;  /* 0x0000000c001c9947 */ /* 0x000fea0003800000 */
[----:B------:R-:W-:Y:S01]  /*1930*/  LOP3.LUT R9, R13, 0xfffffffc, RZ, 0xc0, !PT ;  /* 0xfffffffc0d097812 */ /* 0x000fe200078ec0ff */
[----:B------:R-:W-:Y:S01]  /*1940*/  IMAD.MOV.U32 R39, RZ, RZ, R22 ;  /* 0x000000ffff277224 */ /* 0x000fe200078e0016 */
[----:B------:R-:W-:Y:S01]  /*1950*/  MOV R38, R11 ;  /* 0x0000000b00267202 */ /* 0x000fe20000000f00 */
[----:B------:R-:W-:Y:S01]  /*1960*/  IMAD.MOV.U32 R28, RZ, RZ, R20 ;  /* 0x000000ffff1c7224 */ /* 0x000fe200078e0014 */
[----:B------:R-:W-:Y:S01]  /*1970*/  MOV R29, R21 ;  /* 0x00000015001d7202 */ /* 0x000fe20000000f00 */
[----:B------:R-:W0:Y:S01]  /*1980*/  LDCU.64 UR8, c[0x0][0x388] ;  /* 0x00007100ff0877ac */ /* 0x000e220008000a00 */
[----:B------:R-:W-:-:S05]  /*1990*/  UMOV UR4, URZ ;  /* 0x000000ff00047c82 */ /* 0x000fca0008000000 */
.L_x_15:
[----:B------:R-:W-:Y:S01]  /*19a0*/  IMAD.MOV.U32 R35, RZ, RZ, R27 ;  /* 0x000000ffff237224 */ /* 0x000fe200078e001b */
        /* <DEDUP_REMOVED lines=8> */
[----:B------:R-:W-:Y:S02]  /*1a30*/  PRMT R8, R27, 0x7610, R8 ;  /* 0x000076101b087816 */ /* 0x000fe40000000008 */
[CC--:B-1-3--:R-:W-:Y:S02]  /*1a40*/  VIMNMX.U16x2 R40, PT, PT, R12.reuse, R16.reuse, PT ;  /* 0x000000100c287248 */ /* 0x0cafe40003fe0200 */
[----:B------:R-:W-:Y:S01]  /*1a50*/  VIMNMX.U16x2 R41, PT, PT, R12, R16, !PT ;  /* 0x000000100c297248 */ /* 0x000fe20007fe0200 */
[----:B------:R-:W-:Y:S01]  /*1a60*/  IMAD.MOV R27, RZ, RZ, -R8 ;  /* 0x000000ffff1b7224 */ /* 0x000fe200078e0a08 */
[----:B------:R-:W-:Y:S02]  /*1a70*/  PRMT R12, R40, 0x7610, R12 ;  /* 0x00007610280c7816 */ /* 0x000fe4000000000c */
[----:B----4-:R-:W-:-:S02]  /*1a80*/  VIMNMX.U16x2 R16, PT, PT, R24, R26, PT ;  /* 0x0000001a18107248 */ /* 0x010fc40003fe0200 */
[----:B------:R-:W-:Y:S02]  /*1a90*/  IADD3 R12, PT, PT, RZ, -R12, RZ ;  /* 0x8000000cff0c7210 */ /* 0x000fe40007ffe0ff */
[----:B------:R-:W-:Y:S01]  /*1aa0*/  PRMT R27, R27, 0x7710, RZ ;  /* 0x000077101b1b7816 */ /* 0x000fe200000000ff */
[----:B------:R-:W-:Y:S01]  /*1ab0*/  IMAD.MOV R16, RZ, RZ, -R16 ;  /* 0x000000ffff107224 */ /* 0x000fe200078e0a10 */
[----:B------:R-:W-:Y:S02]  /*1ac0*/  PRMT R8, R41, 0x7610, R8 ;  /* 0x0000761029087816 */ /* 0x000fe40000000008 */
[----:B------:R-:W-:Y:S02]  /*1ad0*/  VIMNMX.U16x2 R24, PT, PT, R24, R26, !PT ;  /* 0x0000001a18187248 */ /* 0x000fe40007fe0200 */
[----:B------:R-:W-:Y:S01]  /*1ae0*/  PRMT R41, R12, 0x7710, RZ ;  /* 0x000077100c297816 */ /* 0x000fe200000000ff */
[----:B------:R-:W-:Y:S01]  /*1af0*/  IMAD.IADD R10, R10, 0x1, R27 ;  /* 0x000000010a0a7824 */ /* 0x000fe200078e021b */
[----:B------:R-:W-:-:S02]  /*1b00*/  PRMT R12, R24, 0x7610, R12 ;  /* 0x00007610180c7816 */ /* 0x000fc4000000000c */
[----:B------:R-:W-:Y:S02]  /*1b10*/  PRMT R43, R16, 0x7710, RZ ;  /* 0x00007710102b7816 */ /* 0x000fe400000000ff */
[----:B------:R-:W-:Y:S02]  /*1b20*/  IADD3 R8, PT, PT, R8, R41, RZ ;  /* 0x0000002908087210 */ /* 0x000fe40007ffe0ff */
[----:B------:R-:W-:Y:S01]  /*1b30*/  LOP3.LUT R27, R10, 0xffff, RZ, 0xc0, !PT ;  /* 0x0000ffff0a1b7812 */ /* 0x000fe200078ec0ff */
[----:B------:R-:W-:Y:S01]  /*1b40*/  IMAD.IADD R12, R12, 0x1, R43 ;  /* 0x000000010c0c7824 */ /* 0x000fe200078e022b */
[----:B------:R-:W-:Y:S01]  /*1b50*/  LOP3.LUT R8, R8, 0xffff, RZ, 0xc0, !PT ;  /* 0x0000ffff08087812 */ /* 0x000fe200078ec0ff */
[----:B------:R-:W2:Y:S03]  /*1b60*/  LDG.E R43, desc[UR6][R28.64] ;  /* 0x000000061c2b7981 */ /* 0x000ea6000c1e1900 */
[----:B------:R-:W-:Y:S01]  /*1b70*/  LOP3.LUT R12, R12, 0xffff, RZ, 0xc0, !PT ;  /* 0x0000ffff0c0c7812 */ /* 0x000fe200078ec0ff */
[----:B------:R-:W-:Y:S01]  /*1b80*/  IMAD R27, R27, 0x2, R8 ;  /* 0x000000021b1b7824 */ /* 0x000fe200078e0208 */
[----:B------:R-:W3:Y:S04]  /*1b90*/  LDG.E R41, desc[UR6][R32.64] ;  /* 0x0000000620297981 */ /* 0x000ee8000c1e1900 */
[----:B------:R-:W-:-:S04]  /*1ba0*/  IADD3 R12, PT, PT, R12, R27, RZ ;  /* 0x0000001b0c0c7210 */ /* 0x000fc80007ffe0ff */
[----:B------:R-:W-:-:S04]  /*1bb0*/  LOP3.LUT R12, R12, 0x1ffc, RZ, 0xc0, !PT ;  /* 0x00001ffc0c0c7812 */ /* 0x000fc800078ec0ff */
[----:B0-----:R-:W-:-:S05]  /*1bc0*/  IADD3 R26, P1, PT, R12, UR8, RZ ;  /* 0x000000080c1a7c10 */ /* 0x001fca000ff3e0ff */
[----:B------:R-:W-:-:S05]  /*1bd0*/  IMAD.X R27, RZ, RZ, UR9, P1 ;  /* 0x00000009ff1b7e24 */ /* 0x000fca00088e06ff */
[----:B------:R-:W4:Y:S01]  /*1be0*/  LDG.E R26, desc[UR6][R26.64] ;  /* 0x000000061a1a7981 */ /* 0x000f22000c1e1900 */
[C---:B------:R-:W-:Y:S02]  /*1bf0*/  IADD3 R38, P1, PT, R2.reuse, R38, RZ ;  /* 0x0000002602267210 */ /* 0x040fe40007f3e0ff */
[----:B------:R-:W-:-:S03]  /*1c00*/  IADD3 R34, P2, PT, R2, R34, RZ ;  /* 0x0000002202227210 */ /* 0x000fc60007f5e0ff */
[----:B------:R-:W-:Y:S01]  /*1c10*/  IMAD.X R39, R39, 0x1, R5, P1 ;  /* 0x0000000127277824 */ /* 0x000fe200008e0605 */
[----:B------:R-:W-:Y:S01]  /*1c20*/  IADD3.X R35, PT, PT, R5, R35, RZ, P2, !PT ;  /* 0x0000002305237210 */ /* 0x000fe200017fe4ff */
[----:B----4-:R-:W-:-:S04]  /*1c30*/  FMUL R8, R26, R25 ;  /* 0x000000191a087220 */ /* 0x010fc80000400000 */
[----:B--2---:R-:W-:-:S04]  /*1c40*/  FMUL R43, R8, R43 ;  /* 0x0000002b082b7220 */ /* 0x004fc80000400000 */
[----:B---3--:R-:W-:-:S05]  /*1c50*/  FFMA R41, R4, R41, R43 ;  /* 0x0000002904297223 */ /* 0x008fca000000002b */
[----:B------:R0:W-:Y:S04]  /*1c60*/  STG.E desc[UR6][R30.64], R41 ;  /* 0x000000291e007986 */ /* 0x0001e8000c101906 */
[----:B------:R-:W2:Y:S04]  /*1c70*/  LDG.E.U8 R8, desc[UR6][R34.64] ;  /* 0x0000000622087981 */ /* 0x000ea8000c1e1100 */
[----:B------:R-:W2:Y:S04]  /*1c80*/  LDG.E.U8 R10, desc[UR6][R38.64] ;  /* 0x00000006260a7981 */ /* 0x000ea8000c1e1100 */
[----:B------:R-:W3:Y:S04]  /*1c90*/  LDG.E.U8 R12, desc[UR6][R34.64+0x1] ;  /* 0x00000106220c7981 */ /* 0x000ee8000c1e1100 */
[----:B------:R-:W3:Y:S04]  /*1ca0*/  LDG.E.U8 R16, desc[UR6][R38.64+0x1] ;  /* 0x0000010626107981 */ /* 0x000ee8000c1e1100 */
[----:B------:R-:W4:Y:S04]  /*1cb0*/  LDG.E.U8 R24, desc[UR6][R34.64+0x2] ;  /* 0x0000020622187981 */ /* 0x000f28000c1e1100 */
[----:B------:R-:W4:Y:S01]  /*1cc0*/  LDG.E.U8 R26, desc[UR6][R38.64+0x2] ;  /* 0x00000206261a7981 */ /* 0x000f22000c1e1100 */
[----:B------:R-:W-:-:S04]  /*1cd0*/  IMAD.WIDE R28, R6, 0x4, R28 ;  /* 0x00000004061c7825 */ /* 0x000fc800078e021c */
[----:B------:R-:W-:Y:S01]  /*1ce0*/  IMAD.WIDE R32, R6, 0x4, R32 ;  /* 0x0000000406207825 */ /* 0x000fe200078e0220 */
[CC--:B--2---:R-:W-:Y:S02]  /*1cf0*/  VIMNMX.U16x2 R27, PT, PT, R8.reuse, R10.reuse, PT ;  /* 0x0000000a081b7248 */ /* 0x0c4fe40003fe0200 */
[----:B------:R-:W-:Y:S02]  /*1d00*/  VIMNMX.U16x2 R10, PT, PT, R8, R10, !PT ;  /* 0x0000000a080a7248 */ /* 0x000fe40007fe0200 */
[----:B------:R-:W-:Y:S02]  /*1d10*/  PRMT R8, R27, 0x7610, R8 ;  /* 0x000076101b087816 */ /* 0x000fe40000000008 */
[CC--:B---3--:R-:W-:Y:S02]  /*1d20*/  VIMNMX.U16x2 R40, PT, PT, R12.reuse, R16.reuse, PT ;  /* 0x000000100c287248 */ /* 0x0c8fe40003fe0200 */
[----:B------:R-:W-:Y:S02]  /*1d30*/  VIMNMX.U16x2 R42, PT, PT, R12, R16, !PT ;  /* 0x000000100c2a7248 */ /* 0x000fe40007fe0200 */
[----:B------:R-:W-:Y:S01]  /*1d40*/  PRMT R12, R40, 0x7610, R12 ;  /* 0x00007610280c7816 */ /* 0x000fe2000000000c */
[----:B------:R-:W-:-:S04]  /*1d50*/  IMAD.MOV R27, RZ, RZ, -R8 ;  /* 0x000000ffff1b7224 */ /* 0x000fc800078e0a08 */
[----:B------:R-:W-:Y:S01]  /*1d60*/  IMAD.MOV R12, RZ, RZ, -R12 ;  /* 0x000000ffff0c7224 */ /* 0x000fe200078e0a0c */
[-C--:B----4-:R-:W-:Y:S02]  /*1d70*/  VIMNMX.U16x2 R16, PT, PT, R24, R26.reuse, PT ;  /* 0x0000001a18107248 */ /* 0x090fe40003fe0200 */
[----:B------:R-:W-:Y:S02]  /*1d80*/  PRMT R8, R42, 0x7610, R8 ;  /* 0x000076102a087816 */ /* 0x000fe40000000008 */
[----:B------:R-:W-:Y:S02]  /*1d90*/  PRMT R27, R27, 0x7710, RZ ;  /* 0x000077101b1b7816 */ /* 0x000fe400000000ff */
[----:B0-----:R-:W-:Y:S02]  /*1da0*/  PRMT R41, R12, 0x7710, RZ ;  /* 0x000077100c297816 */ /* 0x001fe400000000ff */
[----:B------:R-:W-:Y:S02]  /*1db0*/  VIMNMX.U16x2 R24, PT, PT, R24, R26, !PT ;  /* 0x0000001a18187248 */ /* 0x000fe40007fe0200 */
[----:B------:R-:W-:Y:S01]  /*1dc0*/  IADD3 R16, PT, PT, RZ, -R16, RZ ;  /* 0x80000010ff107210 */ /* 0x000fe20007ffe0ff */
[----:B------:R-:W-:Y:S01]  /*1dd0*/  IMAD.IADD R10, R10, 0x1, R27 ;  /* 0x000000010a0a7824 */ /* 0x000fe200078e021b */
[----:B------:R-:W-:Y:S01]  /*1de0*/  PRMT R12, R24, 0x7610, R12 ;  /* 0x00007610180c7816 */ /* 0x000fe2000000000c */
[----:B------:R-:W-:Y:S01]  /*1df0*/  IMAD.IADD R8, R8, 0x1, R41 ;  /* 0x0000000108087824 */ /* 0x000fe200078e0229 */
[----:B------:R-:W-:Y:S01]  /*1e00*/  PRMT R43, R16, 0x7710, RZ ;  /* 0x00007710102b7816 */ /* 0x000fe200000000ff */
[----:B------:R-:W2:Y:S01]  /*1e10*/  LDG.E R41, desc[UR6][R28.64] ;  /* 0x000000061c297981 */ /* 0x000ea2000c1e1900 */
[----:B------:R-:W-:-:S02]  /*1e20*/  LOP3.LUT R27, R10, 0xffff, RZ, 0xc0, !PT ;  /* 0x0000ffff0a1b7812 */ /* 0x000fc400078ec0ff */
[----:B------:R-:W-:Y:S02]  /*1e30*/  IADD3 R12, PT, PT, R12, R43, RZ ;  /* 0x0000002b0c0c7210 */ /* 0x000fe40007ffe0ff */
[----:B------:R-:W-:Y:S01]  /*1e40*/  LOP3.LUT R8, R8, 0xffff, RZ, 0xc0, !PT ;  /* 0x0000ffff08087812 */ /* 0x000fe200078ec0ff */
[----:B------:R-:W3:Y:S01]  /*1e50*/  LDG.E R43, desc[UR6][R32.64] ;  /* 0x00000006202b7981 */ /* 0x000ee2000c1e1900 */
[----:B------:R-:W-:-:S03]  /*1e60*/  LOP3.LUT R12, R12, 0xffff, RZ, 0xc0, !PT ;  /* 0x0000ffff0c0c7812 */ /* 0x000fc600078ec0ff */
[----:B------:R-:W-:-:S04]  /*1e70*/  IMAD R27, R27, 0x2, R8 ;  /* 0x000000021b1b7824 */ /* 0x000fc800078e0208 */
[----:B------:R-:W-:-:S05]  /*1e80*/  IMAD.IADD R12, R12, 0x1, R27 ;  /* 0x000000010c0c7824 */ /* 0x000fca00078e021b */
[----:B------:R-:W-:-:S04]  /*1e90*/  LOP3.LUT R12, R12, 0x1ffc, RZ, 0xc0, !PT ;  /* 0x00001ffc0c0c7812 */ /* 0x000fc800078ec0ff */
[----:B------:R-:W-:-:S04]  /*1ea0*/  IADD3 R26, P1, PT, R12, UR8, RZ ;  /* 0x000000080c1a7c10 */ /* 0x000fc8000ff3e0ff */
[----:B------:R-:W-:-:S05]  /*1eb0*/  IADD3.X R27, PT, PT, RZ, UR9, RZ, P1, !PT ;  /* 0x00000009ff1b7c10 */ /* 0x000fca0008ffe4ff */
[----:B------:R-:W4:Y:S01]  /*1ec0*/  LDG.E R26, desc[UR6][R26.64] ;  /* 0x000000061a1a7981 */ /* 0x000f22000c1e1900 */
[C---:B------:R-:W-:Y:S02]  /*1ed0*/  IADD3 R40, P1, PT, R2.reuse, R38, RZ ;  /* 0x0000002602287210 */ /* 0x040fe40007f3e0ff */
[----:B------:R-:W-:-:S05]  /*1ee0*/  IADD3 R34, P2, PT, R2, R34, RZ ;  /* 0x0000002202227210 */ /* 0x000fca0007f5e0ff */
[----:B------:R-:W-:Y:S02]  /*1ef0*/  IMAD.X R35, R5, 0x1, R35, P2 ;  /* 0x0000000105237824 */ /* 0x000fe400010e0623 */
[----:B----4-:R-:W-:-:S04]  /*1f00*/  FMUL R8, R26, R25 ;  /* 0x000000191a087220 */ /* 0x010fc80000400000 */
[----:B--2---:R-:W-:Y:S01]  /*1f10*/  FMUL R45, R8, R41 ;  /* 0x00000029082d7220 */ /* 0x004fe20000400000 */
[----:B------:R-:W-:Y:S02]  /*1f20*/  IMAD.X R41, R5, 0x1, R39, P1 ;  /* 0x0000000105297824 */ /* 0x000fe400008e0627 */
[----:B------:R-:W-:-:S04]  /*1f30*/  IMAD.WIDE R38, R6, 0x4, R30 ;  /* 0x0000000406267825 */ /* 0x000fc800078e021e */
        /* <DEDUP_REMOVED lines=14> */
[----:B------:R-:W-:Y:S01]  /*2020*/  VIMNMX.U16x2 R10, PT, PT, R8, R10, !PT ;  /* 0x0000000a080a7248 */ /* 0x000fe20007fe0200 */
[----:B------:R-:W-:Y:S01]  /*2030*/  IMAD.MOV R12, RZ, RZ, -R12 ;  /* 0x000000ffff0c7224 */ /* 0x000fe200078e0a0c */
[----:B------:R-:W-:-:S02]  /*2040*/  PRMT R8, R27, 0x7610, R8 ;  /* 0x000076101b087816 */ /* 0x000fc40000000008 */
[C---:B----4-:R-:W-:Y:S02]  /*2050*/  VIMNMX.U16x2 R16, PT, PT, R24.reuse, R26, PT ;  /* 0x0000001a18107248 */ /* 0x050fe40003fe0200 */
[----:B------:R-:W-:Y:S02]  /*2060*/  IADD3 R27, PT, PT, RZ, -R8, RZ ;  /* 0x80000008ff1b7210 */ /* 0x000fe40007ffe0ff */
[----:B------:R-:W-:Y:S01]  /*2070*/  PRMT R8, R31, 0x7610, R8 ;  /* 0x000076101f087816 */ /* 0x000fe20000000008 */
[----:B------:R-:W-:Y:S01]  /*2080*/  IMAD.MOV R16, RZ, RZ, -R16 ;  /* 0x000000ffff107224 */ /* 0x000fe200078e0a10 */
[----:B------:R-:W-:Y:S02]  /*2090*/  VIMNMX.U16x2 R24, PT, PT, R24, R26, !PT ;  /* 0x0000001a18187248 */ /* 0x000fe40007fe0200 */
[----:B------:R-:W-:Y:S02]  /*20a0*/  PRMT R31, R12, 0x7710, RZ ;  /* 0x000077100c1f7816 */ /* 0x000fe400000000ff */
[----:B------:R-:W-:-:S02]  /*20b0*/  PRMT R27, R27, 0x7710, RZ ;  /* 0x000077101b1b7816 */ /* 0x000fc400000000ff */
[----:B------:R-:W-:Y:S01]  /*20c0*/  PRMT R12, R24, 0x7610, R12 ;  /* 0x00007610180c7816 */ /* 0x000fe2000000000c */
[----:B------:R-:W-:Y:S01]  /*20d0*/  IMAD.IADD R8, R8, 0x1, R31 ;  /* 0x0000000108087824 */ /* 0x000fe200078e021f */
[----:B0-----:R-:W-:Y:S01]  /*20e0*/  PRMT R43, R16, 0x7710, RZ ;  /* 0x00007710102b7816 */ /* 0x001fe200000000ff */
[----:B------:R-:W2:Y:S01]  /*20f0*/  LDG.E R31, desc[UR6][R28.64] ;  /* 0x000000061c1f7981 */ /* 0x000ea2000c1e1900 */
[----:B------:R-:W-:Y:S02]  /*2100*/  IADD3 R10, PT, PT, R10, R27, RZ ;  /* 0x0000001b0a0a7210 */ /* 0x000fe40007ffe0ff */
[----:B------:R-:W-:Y:S01]  /*2110*/  LOP3.LUT R8, R8, 0xffff, RZ, 0xc0, !PT ;  /* 0x0000ffff08087812 */ /* 0x000fe200078ec0ff */
[----:B------:R-:W-:Y:S01]  /*2120*/  IMAD.IADD R12, R12, 0x1, R43 ;  /* 0x000000010c0c7824 */ /* 0x000fe200078e022b */
[----:B------:R-:W-:Y:S01]  /*2130*/  LOP3.LUT R27, R10, 0xffff, RZ, 0xc0, !PT ;  /* 0x0000ffff0a1b7812 */ /* 0x000fe200078ec0ff */
[----:B------:R-:W3:Y:S03]  /*2140*/  LDG.E R43, desc[UR6][R32.64] ;  /* 0x00000006202b7981 */ /* 0x000ee6000c1e1900 */
[----:B------:R-:W-:-:S02]  /*2150*/  LOP3.LUT R12, R12, 0xffff, RZ, 0xc0, !PT ;  /* 0x0000ffff0c0c7812 */ /* 0x000fc400078ec0ff */
[----:B------:R-:W-:-:S05]  /*2160*/  LEA R27, R27, R8, 0x1 ;  /* 0x000000081b1b7211 */ /* 0x000fca00078e08ff */
[----:B------:R-:W-:-:S05]  /*2170*/  IMAD.IADD R12, R12, 0x1, R27 ;  /* 0x000000010c0c7824 */ /* 0x000fca00078e021b */
[----:B------:R-:W-:-:S04]  /*2180*/  LOP3.LUT R12, R12, 0x1ffc, RZ, 0xc0, !PT ;  /* 0x00001ffc0c0c7812 */ /* 0x000fc800078ec0ff */
[----:B------:R-:W-:-:S05]  /*2190*/  IADD3 R26, P1, PT, R12, UR8, RZ ;  /* 0x000000080c1a7c10 */ /* 0x000fca000ff3e0ff */
[----:B------:R-:W-:-:S05]  /*21a0*/  IMAD.X R27, RZ, RZ, UR9, P1 ;  /* 0x00000009ff1b7e24 */ /* 0x000fca00088e06ff */
[----:B------:R-:W4:Y:S01]  /*21b0*/  LDG.E R26, desc[UR6][R26.64] ;  /* 0x000000061a1a7981 */ /* 0x000f22000c1e1900 */
[C---:B------:R-:W-:Y:S02]  /*21c0*/  IADD3 R34, P2, PT, R2.reuse, R34, RZ ;  /* 0x0000002202227210 */ /* 0x040fe40007f5e0ff */
[----:B------:R-:W-:Y:S01]  /*21d0*/  IADD3 R30, P1, PT, R2, R40, RZ ;  /* 0x00000028021e7210 */ /* 0x000fe20007f3e0ff */
[----:B------:R-:W-:-:S04]  /*21e0*/  IMAD.WIDE R38, R6, 0x4, R38 ;  /* 0x0000000406267825 */ /* 0x000fc800078e0226 */
[----:B------:R-:W-:Y:S02]  /*21f0*/  IMAD.X R35, R5, 0x1, R35, P2 ;  /* 0x0000000105237824 */ /* 0x000fe400010e0623 */
[----:B----4-:R-:W-:-:S04]  /*2200*/  FMUL R8, R26, R25 ;  /* 0x000000191a087220 */ /* 0x010fc80000400000 */
[----:B--2---:R-:W-:Y:S01]  /*2210*/  FMUL R45, R8, R31 ;  /* 0x0000001f082d7220 */ /* 0x004fe20000400000 */
[----:B------:R-:W-:-:S03]  /*2220*/  IADD3.X R31, PT, PT, R5, R41, RZ, P1, !PT ;  /* 0x00000029051f7210 */ /* 0x000fc60000ffe4ff */
        /* <DEDUP_REMOVED lines=26> */
[----:B0-----:R-:W-:Y:S02]  /*23d0*/  PRMT R43, R16, 0x7710, RZ ;  /* 0x00007710102b7816 */ /* 0x001fe400000000ff */
[----:B------:R-:W-:Y:S02]  /*23e0*/  IADD3 R8, PT, PT, R8, R41, RZ ;  /* 0x0000002908087210 */ /* 0x000fe40007ffe0ff */
[----:B------:R-:W-:Y:S01]  /*23f0*/  LOP3.LUT R27, R10, 0xffff, RZ, 0xc0, !PT ;  /* 0x0000ffff0a1b7812 */ /* 0x000fe200078ec0ff */
[----:B------:R-:W-:Y:S01]  /*2400*/  IMAD.IADD R12, R12, 0x1, R43 ;  /* 0x000000010c0c7824 */ /* 0x000fe200078e022b */
[----:B------:R-:W-:Y:S01]  /*2410*/  LOP3.LUT R8, R8, 0xffff, RZ, 0xc0, !PT ;  /* 0x0000ffff08087812 */ /* 0x000fe200078ec0ff */
[----:B------:R0:W2:Y:S03]  /*2420*/  LDG.E R41, desc[UR6][R28.64] ;  /* 0x000000061c297981 */ /* 0x0000a6000c1e1900 */
[----:B------:R-:W-:Y:S01]  /*2430*/  LOP3.LUT R12, R12, 0xffff, RZ, 0xc0, !PT ;  /* 0x0000ffff0c0c7812 */ /* 0x000fe200078ec0ff */
[----:B------:R-:W-:Y:S01]  /*2440*/  IMAD R27, R27, 0x2, R8 ;  /* 0x000000021b1b7824 */ /* 0x000fe200078e0208 */
[----:B------:R-:W3:Y:S04]  /*2450*/  LDG.E R43, desc[UR6][R32.64] ;  /* 0x00000006202b7981 */ /* 0x000ee8000c1e1900 */
[----:B------:R-:W-:-:S04]  /*2460*/  IADD3 R12, PT, PT, R12, R27, RZ ;  /* 0x0000001b0c0c7210 */ /* 0x000fc80007ffe0ff */
[----:B------:R-:W-:-:S04]  /*2470*/  LOP3.LUT R12, R12, 0x1ffc, RZ, 0xc0, !PT ;  /* 0x00001ffc0c0c7812 */ /* 0x000fc800078ec0ff */
[----:B------:R-:W-:-:S05]  /*2480*/  IADD3 R26, P1, PT, R12, UR8, RZ ;  /* 0x000000080c1a7c10 */ /* 0x000fca000ff3e0ff */
[----:B------:R-:W-:-:S05]  /*2490*/  IMAD.X R27, RZ, RZ, UR9, P1 ;  /* 0x00000009ff1b7e24 */ /* 0x000fca00088e06ff */
[----:B------:R1:W4:Y:S01]  /*24a0*/  LDG.E R26, desc[UR6][R26.64] ;  /* 0x000000061a1a7981 */ /* 0x000322000c1e1900 */
[----:B------:R-:W-:-:S06]  /*24b0*/  UIADD3 UR4, UPT, UPT, UR4, 0x4, URZ ;  /* 0x0000000404047890 */ /* 0x000fcc000fffe0ff */
[----:B------:R-:W-:Y:S02]  /*24c0*/  ISETP.NE.AND P1, PT, R9, UR4, PT ;  /* 0x0000000409007c0c */ /* 0x000fe4000bf25270 */
[----:B------:R-:W-:Y:S01]  /*24d0*/  IADD3 R34, P3, PT, R2, R34, RZ ;  /* 0x0000002202227210 */ /* 0x000fe20007f7e0ff */
[----:B0-----:R-:W-:-:S03]  /*24e0*/  IMAD.WIDE R28, R6, 0x4, R28 ;  /* 0x00000004061c7825 */ /* 0x001fc600078e021c */
[----:B-1----:R-:W-:Y:S01]  /*24f0*/  IADD3.X R27, PT, PT, R5, R35, RZ, P3, !PT ;  /* 0x00000023051b7210 */ /* 0x002fe20001ffe4ff */
[----:B------:R-:W-:-:S04]  /*2500*/  IMAD.WIDE R32, R6, 0x4, R32 ;  /* 0x0000000406207825 */ /* 0x000fc800078e0220 */
[----:B----4-:R-:W-:-:S04]  /*2510*/  FMUL R8, R26, R25 ;  /* 0x000000191a087220 */ /* 0x010fc80000400000 */
[----:B--2---:R-:W-:Y:S01]  /*2520*/  FMUL R45, R8, R41 ;  /* 0x00000029082d7220 */ /* 0x004fe20000400000 */
[----:B------:R-:W-:-:S04]  /*2530*/  IMAD.WIDE R40, R6, 0x4, R38 ;  /* 0x0000000406287825 */ /* 0x000fc800078e0226 */
[----:B---3--:R-:W-:-:S05]  /*2540*/  FFMA R43, R4, R43, R45 ;  /* 0x0000002b042b7223 */ /* 0x008fca000000002d */
[----:B------:R1:W-:Y:S01]  /*2550*/  STG.E desc[UR6][R40.64], R43 ;  /* 0x0000002b28007986 */ /* 0x0003e2000c101906 */
[----:B------:R-:W-:-:S05]  /*2560*/  IADD3 R38, P2, PT, R2, R30, RZ ;  /* 0x0000001e02267210 */ /* 0x000fca0007f5e0ff */
[----:B------:R-:W-:Y:S02]  /*2570*/  IMAD.X R39, R5, 0x1, R31, P2 ;  /* 0x0000000105277824 */ /* 0x000fe400010e061f */
[----:B------:R-:W-:Y:S01]  /*2580*/  IMAD.WIDE R30, R6, 0x4, R40 ;  /* 0x00000004061e7825 */ /* 0x000fe200078e0228 */
[----:B------:R-:W-:Y:S06]  /*2590*/  @P1 BRA `(.L_x_15) ;  /* 0xfffffff400001947 */ /* 0x000fec000383ffff */
.L_x_14:
[----:B------:R-:W-:Y:S05]  /*25a0*/  @!P0 BRA `(.L_x_6) ;  /* 0x0000000800388947 */ /* 0x000fea0003800000 */
[----:B------:R-:W-:Y:S02]  /*25b0*/  ISETP.NE.AND P1, PT, R17, 0x1, PT ;  /* 0x000000011100780c */ /* 0x000fe40003f25270 */
[----:B------:R-:W-:-:S04]  /*25c0*/  LOP3.LUT R13, R13, 0x1, RZ, 0xc0, !PT ;  /* 0x000000010d0d7812 */ /* 0x000fc800078ec0ff */
[----:B------:R-:W-:-:S07]  /*25d0*/  ISETP.NE.U32.AND P0, PT, R13, 0x1, PT ;  /* 0x000000010d00780c */ /* 0x000fce0003f05070 */
[----:B------:R-:W-:Y:S06]  /*25e0*/  @!P1 BRA `(.L_x_16) ;  /* 0x0000000400849947 */ /* 0x000fec0003800000 */
[----:B------:R-:W-:Y:S01]  /*25f0*/  IMAD.MOV.U32 R35, RZ, RZ, R27 ;  /* 0x000000ffff237224 */ /* 0x000fe200078e001b */
[----:B------:R-:W2:Y:S01]  /*2600*/  LDG.E.U8 R10, desc[UR6][R38.64] ;  /* 0x00000006260a7981 */ /* 0x000ea2000c1e1100 */
[----:B------:R-:W0:Y:S03]  /*2610*/  LDCU.64 UR4, c[0x0][0x388] ;  /* 0x00007100ff0477ac */ /* 0x000e260008000a00 */
        /* <DEDUP_REMOVED lines=8> */
[CC--:B---3--:R-:W-:Y:S02]  /*26a0*/  VIMNMX.U16x2 R13, PT, PT, R12.reuse, R16.reuse, PT ;  /* 0x000000100c0d7248 */ /* 0x0c8fe40003fe0200 */
[----:B------:R-:W-:Y:S02]  /*26b0*/  VIMNMX.U16x2 R12, PT, PT, R12, R16, !PT ;  /* 0x000000100c0c7248 */ /* 0x000fe40007fe0200 */
[----:B------:R-:W-:Y:S02]  /*26c0*/  PRMT R9, R10, 0x7610, R9 ;  /* 0x000076100a097816 */ /* 0x000fe40000000009 */
[----:B----4-:R-:W-:-:S02]  /*26d0*/  VIMNMX.U16x2 R16, PT, PT, R24, R26, PT ;  /* 0x0000001a18107248 */ /* 0x010fc40003fe0200 */
[----:B------:R-:W-:Y:S02]  /*26e0*/  PRMT R10, R13, 0x7610, R10 ;  /* 0x000076100d0a7816 */ /* 0x000fe4000000000a */
[----:B------:R-:W-:Y:S01]  /*26f0*/  PRMT R13, R16, 0x7610, R13 ;  /* 0x00007610100d7816 */ /* 0x000fe2000000000d */
[----:B------:R-:W-:Y:S01]  /*2700*/  IMAD.MOV R16, RZ, RZ, -R8 ;  /* 0x000000ffff107224 */ /* 0x000fe200078e0a08 */
[----:B------:R-:W-:Y:S02]  /*2710*/  IADD3 R17, PT, PT, RZ, -R10, RZ ;  /* 0x8000000aff117210 */ /* 0x000fe40007ffe0ff */
[----:B------:R-:W-:Y:S01]  /*2720*/  VIMNMX.U16x2 R26, PT, PT, R24, R26, !PT ;  /* 0x0000001a181a7248 */ /* 0x000fe20007fe0200 */
[----:B------:R-:W-:Y:S01]  /*2730*/  IMAD.MOV R24, RZ, RZ, -R13 ;  /* 0x000000ffff187224 */ /* 0x000fe200078e0a0d */
[----:B------:R-:W-:Y:S02]  /*2740*/  PRMT R10, R16, 0x7710, RZ ;  /* 0x00007710100a7816 */ /* 0x000fe400000000ff */
[----:B------:R-:W-:-:S02]  /*2750*/  PRMT R13, R17, 0x7710, RZ ;  /* 0x00007710110d7816 */ /* 0x000fc400000000ff */
[----:B------:R-:W-:Y:S01]  /*2760*/  PRMT R8, R26, 0x7610, R8 ;  /* 0x000076101a087816 */ /* 0x000fe20000000008 */
[----:B------:R-:W-:Y:S01]  /*2770*/  IMAD.IADD R9, R9, 0x1, R10 ;  /* 0x0000000109097824 */ /* 0x000fe200078e020a */
        /* <DEDUP_REMOVED lines=16> */
[C---:B------:R-:W-:Y:S01]  /*2880*/  IMAD.X R39, R5.reuse, 0x1, R39, P1 ;  /* 0x0000000105277824 */ /* 0x040fe200008e0627 */
        /* <DEDUP_REMOVED lines=16> */
[----:B---3--:R-:W-:-:S03]  /*2990*/  VIMNMX.U16x2 R10, PT, PT, R12, R16, PT ;  /* 0x000000100c0a7248 */ /* 0x008fc60003fe0200 */
[----:B0-----:R-:W-:Y:S01]  /*29a0*/  IMAD.MOV R13, RZ, RZ, -R8 ;  /* 0x000000ffff0d7224 */ /* 0x001fe200078e0a08 */
[----:B------:R-:W-:Y:S01]  /*29b0*/  VIMNMX.U16x2 R16, PT, PT, R12, R16, !PT ;  /* 0x000000100c107248 */ /* 0x000fe20007fe0200 */
[----:B------:R-:W-:Y:S01]  /*29c0*/  IMAD.MOV R10, RZ, RZ, -R10 ;  /* 0x000000ffff0a7224 */ /* 0x000fe200078e0a0a */
[----:B----4-:R-:W-:Y:S02]  /*29d0*/  VIMNMX.U16x2 R12, PT, PT, R24, R26, PT ;  /* 0x0000001a180c7248 */ /* 0x010fe40003fe0200 */
[----:B------:R-:W-:Y:S02]  /*29e0*/  PRMT R9, R17, 0x7610, R9 ;  /* 0x0000761011097816 */ /* 0x000fe40000000009 */
[----:B------:R-:W-:Y:S02]  /*29f0*/  IADD3 R17, PT, PT, RZ, -R12, RZ ;  /* 0x8000000cff117210 */ /* 0x000fe40007ffe0ff */
[----:B------:R-:W-:Y:S02]  /*2a00*/  PRMT R12, R13, 0x7710, RZ ;  /* 0x000077100d0c7816 */ /* 0x000fe400000000ff */
[----:B------:R-:W-:-:S02]  /*2a10*/  PRMT R8, R16, 0x7610, R8 ;  /* 0x0000761010087816 */ /* 0x000fc40000000008 */
[----:B------:R-:W-:Y:S02]  /*2a20*/  PRMT R13, R10, 0x7710, RZ ;  /* 0x000077100a0d7816 */ /* 0x000fe400000000ff */
[----:B------:R-:W-:Y:S01]  /*2a30*/  VIMNMX.U16x2 R24, PT, PT, R24, R26, !PT ;  /* 0x0000001a18187248 */ /* 0x000fe20007fe0200 */
[----:B------:R-:W-:Y:S01]  /*2a40*/  IMAD.IADD R9, R9, 0x1, R12 ;  /* 0x0000000109097824 */ /* 0x000fe200078e020c */
[----:B------:R-:W-:Y:S01]  /*2a50*/  PRMT R17, R17, 0x7710, RZ ;  /* 0x0000771011117816 */ /* 0x000fe200000000ff */
[----:B------:R-:W-:Y:S01]  /*2a60*/  IMAD.IADD R8, R8, 0x1, R13 ;  /* 0x0000000108087824 */ /* 0x000fe200078e020d */
[----:B------:R-:W-:Y:S02]  /*2a70*/  PRMT R10, R24, 0x7610, R10 ;  /* 0x00007610180a7816 */ /* 0x000fe4000000000a */
[----:B------:R-:W-:Y:S02]  /*2a80*/  LOP3.LUT R9, R9, 0xffff, RZ, 0xc0, !PT ;  /* 0x0000ffff09097812 */ /* 0x000fe400078ec0ff */
[----:B------:R-:W-:-:S02]  /*2a90*/  IADD3 R10, PT, PT, R10, R17, RZ ;  /* 0x000000110a0a7210 */ /* 0x000fc40007ffe0ff */
[----:B------:R-:W-:Y:S01]  /*2aa0*/  LOP3.LUT R8, R8, 0xffff, RZ, 0xc0, !PT ;  /* 0x0000ffff08087812 */ /* 0x000fe200078ec0ff */
[----:B------:R-:W2:Y:S01]  /*2ab0*/  LDG.E R17, desc[UR6][R32.64] ;  /* 0x0000000620117981 */ /* 0x000ea2000c1e1900 */
[----:B------:R-:W-:-:S03]  /*2ac0*/  LOP3.LUT R10, R10, 0xffff, RZ, 0xc0, !PT ;  /* 0x0000ffff0a0a7812 */ /* 0x000fc600078ec0ff */
[----:B------:R-:W-:-:S04]  /*2ad0*/  IMAD R9, R9, 0x2, R8 ;  /* 0x0000000209097824 */ /* 0x000fc800078e0208 */
[----:B------:R-:W-:-:S05]  /*2ae0*/  IMAD.IADD R9, R10, 0x1, R9 ;  /* 0x000000010a097824 */ /* 0x000fca00078e0209 */
[----:B------:R-:W-:-:S04]  /*2af0*/  LOP3.LUT R9, R9, 0x1ffc, RZ, 0xc0, !PT ;  /* 0x00001ffc09097812 */ /* 0x000fc800078ec0ff */
[----:B------:R-:W-:Y:S02]  /*2b00*/  IADD3 R12, P1, PT, R9, UR4, RZ ;  /* 0x00000004090c7c10 */ /* 0x000fe4000ff3e0ff */
[----:B------:R0:W3:Y:S02]  /*2b10*/  LDG.E R9, desc[UR6][R28.64] ;  /* 0x000000061c097981 */ /* 0x0000e4000c1e1900 */
[----:B------:R-:W-:-:S05]  /*2b20*/  IADD3.X R13, PT, PT, RZ, UR5, RZ, P1, !PT ;  /* 0x00000005ff0d7c10 */ /* 0x000fca0008ffe4ff */
[----:B------:R-:W4:Y:S01]  /*2b30*/  LDG.E R12, desc[UR6][R12.64] ;  /* 0x000000060c0c7981 */ /* 0x000f22000c1e1900 */
[C---:B------:R-:W-:Y:S02]  /*2b40*/  IADD3 R38, P1, PT, R2.reuse, R38, RZ ;  /* 0x0000002602267210 */ /* 0x040fe40007f3e0ff */
[----:B------:R-:W-:Y:S01]  /*2b50*/  IADD3 R34, P2, PT, R2, R34, RZ ;  /* 0x0000002202227210 */ /* 0x000fe20007f5e0ff */
[----:B0-----:R-:W-:-:S04]  /*2b60*/  IMAD.WIDE R28, R6, 0x4, R28 ;  /* 0x00000004061c7825 */ /* 0x001fc800078e021c */
[----:B------:R-:W-:Y:S02]  /*2b70*/  IMAD.X R39, R5, 0x1, R39, P1 ;  /* 0x0000000105277824 */ /* 0x000fe400008e0627 */
[----:B------:R-:W-:-:S04]  /*2b80*/  IMAD.WIDE R32, R6, 0x4, R32 ;  /* 0x0000000406207825 */ /* 0x000fc800078e0220 */
[----:B----4-:R-:W-:-:S04]  /*2b90*/  FMUL R8, R12, R25 ;  /* 0x000000190c087220 */ /* 0x010fc80000400000 */
[----:B---3--:R-:W-:Y:S01]  /*2ba0*/  FMUL R27, R8, R9 ;  /* 0x00000009081b7220 */ /* 0x008fe20000400000 */
[----:B------:R-:W-:-:S04]  /*2bb0*/  IMAD.WIDE R8, R6, 0x4, R30 ;  /* 0x0000000406087825 */ /* 0x000fc800078e021e */
[----:B--2---:R-:W-:-:S05]  /*2bc0*/  FFMA R17, R4, R17, R27 ;  /* 0x0000001104117223 */ /* 0x004fca000000001b */
[----:B------:R0:W-:Y:S01]  /*2bd0*/  STG.E desc[UR6][R8.64], R17 ;  /* 0x0000001108007986 */ /* 0x0001e2000c101906 */
[----:B------:R-:W-:Y:S02]  /*2be0*/  IMAD.X R27, R5, 0x1, R35, P2 ;  /* 0x00000001051b7824 */ /* 0x000fe400010e0623 */
[----:B------:R-:W-:-:S07]  /*2bf0*/  IMAD.WIDE R30, R6, 0x4, R8 ;  /* 0x00000004061e7825 */ /* 0x000fce00078e0208 */
.L_x_16:
[----:B------:R-:W-:Y:S01]  /*2c00*/  MOV R35, R27 ;  /* 0x0000001b00237202 */ /* 0x000fe20000000f00 */
[----:B------:R-:W-:Y:S06]  /*2c10*/  @P0 BRA `(.L_x_6) ;  /* 0x00000000009c0947 */ /* 0x000fec0003800000 */
[----:B0-----:R-:W2:Y:S01]  /*2c20*/  LDG.E.U8 R8, desc[UR6][R34.64] ;  /* 0x0000000622087981 */ /* 0x001ea2000c1e1100 */
[----:B------:R-:W0:Y:S03]  /*2c30*/  LDCU.64 UR4, c[0x0][0x388] ;  /* 0x00007100ff0477ac */ /* 0x000e260008000a00 */
[----:B------:R-:W2:Y:S04]  /*2c40*/  LDG.E.U8 R10, desc[UR6][R38.64] ;  /* 0x00000006260a7981 */ /* 0x000ea8000c1e1100 */
[----:B------:R-:W3:Y:S04]  /*2c50*/  LDG.E.U8 R12, desc[UR6][R34.64+0x1] ;  /* 0x00000106220c7981 */ /* 0x000ee8000c1e1100 */
[----:B------:R-:W3:Y:S04]  /*2c60*/  LDG.E.U8 R16, desc[UR6][R38.64+0x1] ;  /* 0x0000010626107981 */ /* 0x000ee8000c1e1100 */
[----:B------:R-:W4:Y:S04]  /*2c70*/  LDG.E.U8 R24, desc[UR6][R34.64+0x2] ;  /* 0x0000020622187981 */ /* 0x000f28000c1e1100 */
[----:B------:R-:W4:Y:S04]  /*2c80*/  LDG.E.U8 R26, desc[UR6][R38.64+0x2] ;  /* 0x00000206261a7981 */ /* 0x000f28000c1e1100 */
[----:B------:R-:W5:Y:S01]  /*2c90*/  LDG.E R33, desc[UR6][R32.64] ;  /* 0x0000000620217981 */ /* 0x000f62000c1e1900 */
[----:B--2---:R-:W-:-:S02]  /*2ca0*/  VIMNMX.U16x2 R5, PT, PT, R8, R10, PT ;  /* 0x0000000a08057248 */ /* 0x004fc40003fe0200 */
[----:B------:R-:W-:-:S03]  /*2cb0*/  VIMNMX.U16x2 R8, PT, PT, R8, R10, !PT ;  /* 0x0000000a08087248 */ /* 0x000fc60007fe0200 */
[----:B------:R-:W-:Y:S01]  /*2cc0*/  IMAD.MOV R13, RZ, RZ, -R5 ;  /* 0x000000ffff0d7224 */ /* 0x000fe200078e0a05 */
[CC--:B---3--:R-:W-:Y:S02]  /*2cd0*/  VIMNMX.U16x2 R9, PT, PT, R12.reuse, R16.reuse, PT ;  /* 0x000000100c097248 */ /* 0x0c8fe40003fe0200 */
[----:B------:R-:W-:-:S03]  /*2ce0*/  VIMNMX.U16x2 R10, PT, PT, R12, R16, !PT ;  /* 0x000000100c0a7248 */ /* 0x000fc60007fe0200 */
[----:B------:R-:W-:Y:S01]  /*2cf0*/  IMAD.MOV R16, RZ, RZ, -R9 ;  /* 0x000000ffff107224 */ /* 0x000fe200078e0a09 */
[----:B------:R-:W-:Y:S02]  /*2d00*/  PRMT R9, R13, 0x7710, RZ ;  /* 0x000077100d097816 */ /* 0x000fe400000000ff */
[-C--:B----4-:R-:W-:Y:S02]  /*2d10*/  VIMNMX.U16x2 R12, PT, PT, R24, R26.reuse, PT ;  /* 0x0000001a180c7248 */ /* 0x090fe40003fe0200 */
[----:B------:R-:W-:Y:S01]  /*2d20*/  PRMT R13, R16, 0x7710, RZ ;  /* 0x00007710100d7816 */ /* 0x000fe200000000ff */
[----:B------:R-:W-:Y:S01]  /*2d30*/  IMAD.IADD R8, R8, 0x1, R9 ;  /* 0x0000000108087824 */ /* 0x000fe200078e0209 */
[----:B------:R-:W-:Y:S02]  /*2d40*/  VIMNMX.U16x2 R24, PT, PT, R24, R26, !PT ;  /* 0x0000001a18187248 */ /* 0x000fe40007fe0200 */
[----:B------:R-:W-:Y:S01]  /*2d50*/  IADD3 R12, PT, PT, RZ, -R12, RZ ;  /* 0x8000000cff0c7210 */ /* 0x000fe20007ffe0ff */
[----:B------:R-:W-:Y:S01]  /*2d60*/  IMAD.IADD R10, R10, 0x1, R13 ;  /* 0x000000010a0a7824 */ /* 0x000fe200078e020d */
[----:B------:R-:W-:-:S02]  /*2d70*/  PRMT R5, R24, 0x7610, R5 ;  /* 0x0000761018057816 */ /* 0x000fc40000000005 */
[----:B------:R-:W-:Y:S02]  /*2d80*/  PRMT R12, R12, 0x7710, RZ ;  /* 0x000077100c0c7816 */ /* 0x000fe400000000ff */
[----:B------:R-:W-:Y:S02]  /*2d90*/  LOP3.LUT R9, R8, 0xffff, RZ, 0xc0, !PT ;  /* 0x0000ffff08097812 */ /* 0x000fe400078ec0ff */
[----:B------:R-:W-:Y:S02]  /*2da0*/  IADD3 R5, PT, PT, R5, R12, RZ ;  /* 0x0000000c05057210 */ /* 0x000fe40007ffe0ff */
[----:B------:R-:W-:Y:S02]  /*2db0*/  LOP3.LUT R10, R10, 0xffff, RZ, 0xc0, !PT ;  /* 0x0000ffff0a0a7812 */ /* 0x000fe400078ec0ff */
[----:B------:R-:W-:-:S03]  /*2dc0*/  LOP3.LUT R5, R5, 0xffff, RZ, 0xc0, !PT ;  /* 0x0000ffff05057812 */ /* 0x000fc600078ec0ff */
[----:B------:R-:W-:-:S04]  /*2dd0*/  IMAD R10, R9, 0x2, R10 ;  /* 0x00000002090a7824 */ /* 0x000fc800078e020a */
[----:B------:R-:W-:Y:S02]  /*2de0*/  IMAD.IADD R5, R5, 0x1, R10 ;  /* 0x0000000105057824 */ /* 0x000fe400078e020a */
[----:B------:R2:W3:Y:S03]  /*2df0*/  LDG.E R10, desc[UR6][R28.64] ;  /* 0x000000061c0a7981 */ /* 0x0004e6000c1e1900 */
[----:B------:R-:W-:-:S04]  /*2e00*/  LOP3.LUT R5, R5, 0x1ffc, RZ, 0xc0, !PT ;  /* 0x00001ffc05057812 */ /* 0x000fc800078ec0ff */
[----:B0-----:R-:W-:-:S04]  /*2e10*/  IADD3 R8, P0, PT, R5, UR4, RZ ;  /* 0x0000000405087c10 */ /* 0x001fc8000ff1e0ff */
[----:B------:R-:W-:-:S05]  /*2e20*/  IADD3.X R9, PT, PT, RZ, UR5, RZ, P0, !PT ;  /* 0x00000005ff097c10 */ /* 0x000fca00087fe4ff */
[----:B------:R-:W4:Y:S01]  /*2e30*/  LDG.E R8, desc[UR6][R8.64] ;  /* 0x0000000608087981 */ /* 0x000f22000c1e1900 */
[----:B--2---:R-:W-:-:S04]  /*2e40*/  IMAD.WIDE R28, R6, 0x4, R28 ;  /* 0x00000004061c7825 */ /* 0x004fc800078e021c */
[----:B----4-:R-:W-:-:S04]  /*2e50*/  FMUL R25, R8, R25 ;  /* 0x0000001908197220 */ /* 0x010fc80000400000 */
[----:B---3--:R-:W-:-:S04]  /*2e60*/  FMUL R25, R25, R10 ;  /* 0x0000000a19197220 */ /* 0x008fc80000400000 */
[----:B-----5:R-:W-:-:S05]  /*2e70*/  FFMA R25, R4, R33, R25 ;  /* 0x0000002104197223 */ /* 0x020fca0000000019 */
[----:B------:R2:W-:Y:S02]  /*2e80*/  STG.E desc[UR6][R30.64], R25 ;  /* 0x000000191e007986 */ /* 0x0005e4000c101906 */
.L_x_6:
[----:B------:R-:W-:-:S04]  /*2e90*/  IMAD.IADD R23, R23, 0x1, -R6 ;  /* 0x0000000117177824 */ /* 0x000fc800078e0a06 */
[----:B0-----:R-:W-:-:S04]  /*2ea0*/  IMAD.WIDE R8, R23, 0x4, R20 ;  /* 0x0000000417087825 */ /* 0x001fc800078e0214 */
[----:B------:R-:W-:Y:S01]  /*2eb0*/  IMAD.WIDE R32, R23, 0x4, R18 ;  /* 0x0000000417207825 */ /* 0x000fe200078e0212 */
[----:B------:R-:W3:Y:S04]  /*2ec0*/  LDG.E R5, desc[UR6][R8.64] ;  /* 0x0000000608057981 */ /* 0x000ee8000c1e1900 */
[----:B------:R-:W3:Y:S01]  /*2ed0*/  LDG.E R6, desc[UR6][R32.64] ;  /* 0x0000000620067981 */ /* 0x000ee2000c1e1900 */
[----:B------:R-:W-:Y:S01]  /*2ee0*/  LEA R24, P0, R3, R28, 0x2 ;  /* 0x0000001c03187211 */ /* 0x000fe200078010ff */
[----:B-1----:R-:W-:-:S03]  /*2ef0*/  VIADD R27, R7, 0xffffffff ;  /* 0xffffffff071b7836 */ /* 0x002fc60000000000 */
[----:B--2---:R-:W-:Y:S01]  /*2f00*/  LEA.HI.X R25, R3, R29, R0, 0x2, P0 ;  /* 0x0000001d03197211 */ /* 0x004fe200000f1400 */
[----:B------:R-:W-:-:S04]  /*2f10*/  IMAD R27, R2, R27, RZ ;  /* 0x0000001b021b7224 */ /* 0x000fc800078e02ff */
[----:B------:R-:W-:-:S04]  /*2f20*/  IMAD.WIDE R28, R27, 0x4, R14 ;  /* 0x000000041b1c7825 */ /* 0x000fc800078e020e */
[----:B------:R-:W-:-:S04]  /*2f30*/  IMAD.WIDE R26, R27, 0x4, R36 ;  /* 0x000000041b1a7825 */ /* 0x000fc800078e0224 */
[----:B---3--:R-:W-:-:S04]  /*2f40*/  FADD R5, R5, R6 ;  /* 0x0000000605057221 */ /* 0x008fc80000000000 */
[----:B------:R-:W-:-:S05]  /*2f50*/  FMUL R5, R5, 0.5 ;  /* 0x3f00000005057820 */ /* 0x000fca0000400000 */
[----:B------:R0:W-:Y:S04]  /*2f60*/  STG.E desc[UR6][R8.64], R5 ;  /* 0x0000000508007986 */ /* 0x0001e8000c101906 */
[----:B------:R-:W2:Y:S04]  /*2f70*/  LDG.E R13, desc[UR6][R24.64] ;  /* 0x00000006180d7981 */ /* 0x000ea8000c1e1900 */
[----:B------:R-:W3:Y:S04]  /*2f80*/  LDG.E R0, desc[UR6][R28.64] ;  /* 0x000000061c007981 */ /* 0x000ee8000c1e1900 */
[----:B------:R-:W3:Y:S01]  /*2f90*/  LDG.E R3, desc[UR6][R26.64] ;  /* 0x000000061a037981 */ /* 0x000ee2000c1e1900 */
[----:B------:R-:W-:Y:S01]  /*2fa0*/  BSSY.RECONVERGENT B2, `(.L_x_17) ;  /* 0x0000010000027945 */ /* 0x000fe20003800200 */
[----:B------:R-:W-:Y:S01]  /*2fb0*/  ISETP.GE.AND P2, PT, R7, 0x2, PT ;  /* 0x000000020700780c */ /* 0x000fe20003f46270 */
[----:B--2---:R-:W1:Y:S01]  /*2fc0*/  MUFU.RCP R2, R13 ;  /* 0x0000000d00027308 */ /* 0x004e620000001000 */
[----:B---3--:R-:W-:-:S04]  /*2fd0*/  FADD R0, R0, R3 ;  /* 0x0000000300007221 */ /* 0x008fc80000000000 */
[----:B------:R-:W-:-:S04]  /*2fe0*/  FMUL R0, R0, 0.5 ;  /* 0x3f00000000007820 */ /* 0x000fc80000400000 */
[----:B------:R-:W2:Y:S01]  /*2ff0*/  FCHK P0, R0, R13 ;  /* 0x0000000d00007302 */ /* 0x000ea20000000000 */
[----:B-1----:R-:W-:-:S04]  /*3000*/  FFMA R3, -R13, R2, 1 ;  /* 0x3f8000000d037423 */ /* 0x002fc80000000102 */
[----:B------:R-:W-:-:S04]  /*3010*/  FFMA R3, R2, R3, R2 ;  /* 0x0000000302037223 */ /* 0x000fc80000000002 */
[----:B------:R-:W-:-:S04]  /*3020*/  FFMA R2, R0, R3, RZ ;  /* 0x0000000300027223 */ /* 0x000fc800000000ff */
[----:B0-----:R-:W-:-:S04]  /*3030*/  FFMA R5, -R13, R2, R0 ;  /* 0x000000020d057223 */ /* 0x001fc80000000100 */
[----:B------:R-:W-:Y:S01]  /*3040*/  FFMA R3, R3, R5, R2 ;  /* 0x0000000503037223 */ /* 0x000fe20000000002 */
[----:B--2---:R-:W-:Y:S06]  /*3050*/  @!P0 BRA `(.L_x_18) ;  /* 0x0000000000108947 */ /* 0x004fec0003800000 */
[----:B------:R-:W-:Y:S02]  /*3060*/  MOV R3, R13 ;  /* 0x0000000d00037202 */ /* 0x000fe40000000f00 */
[----:B------:R-:W-:-:S07]  /*3070*/  MOV R2, 0x3090 ;  /* 0x0000309000027802 */ /* 0x000fce0000000f00 */
[----:B------:R-:W-:Y:S05]  /*3080*/  CALL.REL.NOINC `($__internal_0_$__cuda_sm3x_div_rn_noftz_f32_slowpath) ;  /* 0x0000001c00347944 */ /* 0x000fea0003c00000 */
[----:B------:R-:W-:-:S07]  /*3090*/  IMAD.MOV.U32 R3, RZ, RZ, R0 ;  /* 0x000000ffff037224 */ /* 0x000fce00078e0000 */
.L_x_18:
[----:B------:R-:W-:Y:S05]  /*30a0*/  BSYNC.RECONVERGENT B2 ;  /* 0x0000000000027941 */ /* 0x000fea0003800200 */
.L_x_17:
[----:B------:R0:W-:Y:S04]  /*30b0*/  STG.E desc[UR6][R28.64], R3 ;  /* 0x000000031c007986 */ /* 0x0001e8000c101906 */
[----:B------:R-:W2:Y:S04]  /*30c0*/  LDG.E R7, desc[UR6][R24.64] ;  /* 0x0000000618077981 */ /* 0x000ea8000c1e1900 */
[----:B------:R-:W3:Y:S04]  /*30d0*/  LDG.E R0, desc[UR6][R28.64+0x4] ;  /* 0x000004061c007981 */ /* 0x000ee8000c1e1900 */
[----:B------:R-:W3:Y:S01]  /*30e0*/  LDG.E R5, desc[UR6][R26.64+0x4] ;  /* 0x000004061a057981 */ /* 0x000ee2000c1e1900 */
[----:B------:R-:W-:Y:S01]  /*30f0*/  BSSY.RECONVERGENT B2, `(.L_x_19) ;  /* 0x000000f000027945 */ /* 0x000fe20003800200 */
        /* <DEDUP_REMOVED lines=10> */
[----:B------:R-:W-:Y:S01]  /*31a0*/  IMAD.MOV.U32 R3, RZ, RZ, R7 ;  /* 0x000000ffff037224 */ /* 0x000fe200078e0007 */
[----:B------:R-:W-:-:S07]  /*31b0*/  MOV R2, 0x31d0 ;  /* 0x000031d000027802 */ /* 0x000fce0000000f00 */
[----:B------:R-:W-:Y:S05]  /*31c0*/  CALL.REL.NOINC `($__internal_0_$__cuda_sm3x_div_rn_noftz_f32_slowpath) ;  /* 0x0000001800e47944 */ /* 0x000fea0003c00000 */
[----:B------:R-:W-:-:S07]  /*31d0*/  MOV R3, R0 ;  /* 0x0000000000037202 */ /* 0x000fce0000000f00 */
.L_x_20:
[----:B------:R-:W-:Y:S05]  /*31e0*/  BSYNC.RECONVERGENT B2 ;  /* 0x0000000000027941 */ /* 0x000fea0003800200 */
.L_x_19:
[----:B------:R0:W-:Y:S01]  /*31f0*/  STG.E desc[UR6][R28.64+0x4], R3 ;  /* 0x000004031c007986 */ /* 0x0001e2000c101906 */
[----:B------:R-:W1:Y:S01]  /*3200*/  LDC.64 R8, c[0x0][0x398] ;  /* 0x0000e600ff087b82 */ /* 0x000e620000000a00 */
[----:B------:R-:W2:Y:S02]  /*3210*/  LDCU UR4, c[0x0][0x3a0] ;  /* 0x00007400ff0477ac */ /* 0x000ea40008000800 */
[----:B------:R1:W3:Y:S04]  /*3220*/  LDG.E R25, desc[UR6][R24.64] ;  /* 0x0000000618197981 */ /* 0x0002e8000c1e1900 */
[----:B------:R-:W4:Y:S04]  /*3230*/  LDG.E R0, desc[UR6][R28.64+0x8] ;  /* 0x000008061c007981 */ /* 0x000f28000c1e1900 */
[----:B------:R-:W4:Y:S01]  /*3240*/  LDG.E R27, desc[UR6][R26.64+0x8] ;  /* 0x000008061a1b7981 */ /* 0x000f22000c1e1900 */
[----:B------:R-:W-:Y:S01]  /*3250*/  BSSY.RECONVERGENT B2, `(.L_x_21) ;  /* 0x0000012000027945 */ /* 0x000fe20003800200 */
[----:B-1----:R-:W-:Y:S01]  /*3260*/  VIADD R24, R9, 0xffffffff ;  /* 0xffffffff09187836 */ /* 0x002fe20000000000 */
[----:B---3--:R-:W1:Y:S01]  /*3270*/  MUFU.RCP R2, R25 ;  /* 0x0000001900027308 */ /* 0x008e620000001000 */
[----:B----4-:R-:W-:-:S04]  /*3280*/  FADD R0, R0, R27 ;  /* 0x0000001b00007221 */ /* 0x010fc80000000000 */
[----:B------:R-:W-:-:S04]  /*3290*/  FMUL R0, R0, 0.5 ;  /* 0x3f00000000007820 */ /* 0x000fc80000400000 */
[----:B------:R-:W3:Y:S01]  /*32a0*/  FCHK P0, R0, R25 ;  /* 0x0000001900007302 */ /* 0x000ee20000000000 */
[----:B-1----:R-:W-:-:S04]  /*32b0*/  FFMA R5, -R25, R2, 1 ;  /* 0x3f80000019057423 */ /* 0x002fc80000000102 */
[----:B------:R-:W-:Y:S01]  /*32c0*/  FFMA R7, R2, R5, R2 ;  /* 0x0000000502077223 */ /* 0x000fe20000000002 */
[----:B--2---:R-:W-:-:S03]  /*32d0*/  IMAD R5, R8, UR4, RZ ;  /* 0x0000000408057c24 */ /* 0x004fc6000f8e02ff */
[----:B------:R-:W-:Y:S01]  /*32e0*/  FFMA R2, R0, R7, RZ ;  /* 0x0000000700027223 */ /* 0x000fe200000000ff */
[----:B------:R-:W-:-:S03]  /*32f0*/  IMAD R26, R5, R24, RZ ;  /* 0x00000018051a7224 */ /* 0x000fc600078e02ff */
[----:B0-----:R-:W-:-:S04]  /*3300*/  FFMA R3, -R25, R2, R0 ;  /* 0x0000000219037223 */ /* 0x001fc80000000100 */
[----:B------:R-:W-:Y:S01]  /*3310*/  FFMA R3, R7, R3, R2 ;  /* 0x0000000307037223 */ /* 0x000fe20000000002 */
[----:B---3--:R-:W-:Y:S06]  /*3320*/  @!P0 BRA `(.L_x_22) ;  /* 0x0000000000108947 */ /* 0x008fec0003800000 */
[----:B------:R-:W-:Y:S01]  /*3330*/  IMAD.MOV.U32 R3, RZ, RZ, R25 ;  /* 0x000000ffff037224 */ /* 0x000fe200078e0019 */
[----:B------:R-:W-:-:S07]  /*3340*/  MOV R2, 0x3360 ;  /* 0x0000336000027802 */ /* 0x000fce0000000f00 */
[----:B------:R-:W-:Y:S05]  /*3350*/  CALL.REL.NOINC `($__internal_0_$__cuda_sm3x_div_rn_noftz_f32_slowpath) ;  /* 0x0000001800807944 */ /* 0x000fea0003c00000 */
[----:B------:R-:W-:-:S07]  /*3360*/  MOV R3, R0 ;  /* 0x0000000000037202 */ /* 0x000fce0000000f00 */
.L_x_22:
[----:B------:R-:W-:Y:S05]  /*3370*/  BSYNC.RECONVERGENT B2 ;  /* 0x0000000000027941 */ /* 0x000fea0003800200 */
.L_x_21:
[----:B------:R-:W-:Y:S01]  /*3380*/  IMAD.IADD R7, R26, 0x1, -R5 ;  /* 0x000000011a077824 */ /* 0x000fe200078e0a05 */
[----:B------:R0:W-:Y:S03]  /*3390*/  STG.E desc[UR6][R28.64+0x8], R3 ;  /* 0x000008031c007986 */ /* 0x0001e6000c101906 */
[----:B------:R-:W-:Y:S01]  /*33a0*/  IMAD.WIDE R36, R7, 0x4, R36 ;  /* 0x0000000407247825 */ /* 0x000fe200078e0224 */
[----:B------:R-:W-:Y:S06]  /*33b0*/  @!P2 EXIT ;  /* 0x000000000000a94d */ /* 0x000fec0003800000 */
[----:B0-----:R-:W-:Y:S01]  /*33c0*/  IMAD.WIDE R2, R5, 0x4, R36 ;  /* 0x0000000405027825 */ /* 0x001fe200078e0224 */
[----:B------:R0:W5:Y:S01]  /*33d0*/  LDG.E R6, desc[UR6][R32.64] ;  /* 0x0000000620067981 */ /* 0x000162000c1e1900 */
[----:B------:R-:W1:Y:S03]  /*33e0*/  LDCU.64 UR4, c[0x0][0x398] ;  /* 0x00007300ff0477ac */ /* 0x000e660008000a00 */
[----:B------:R0:W5:Y:S04]  /*33f0*/  LDG.E R12, desc[UR6][R2.64+0x8] ;  /* 0x00000806020c7981 */ /* 0x000168000c1e1900 */
[----:B------:R0:W5:Y:S04]  /*3400*/  LDG.E R10, desc[UR6][R2.64+0x4] ;  /* 0x00000406020a7981 */ /* 0x000168000c1e1900 */
[----:B------:R0:W5:Y:S01]  /*3410*/  LDG.E R9, desc[UR6][R2.64] ;  /* 0x0000000602097981 */ /* 0x000162000c1e1900 */
[----:B------:R-:W-:Y:S01]  /*3420*/  IADD3 R28, P0, PT, R26, R11, RZ ;  /* 0x0000000b1a1c7210 */ /* 0x000fe20007f1e0ff */
[----:B------:R-:W-:Y:S01]  /*3430*/  IMAD.WIDE R14, R7, 0x4, R14 ;  /* 0x00000004070e7825 */ /* 0x000fe200078e020e */
[----:B------:R-:W-:-:S02]  /*3440*/  LOP3.LUT R24, R24, 0x1, RZ, 0xc0, !PT ;  /* 0x0000000118187812 */ /* 0x000fc400078ec0ff */
[----:B------:R-:W-:Y:S01]  /*3450*/  LEA.HI.X.SX32 R29, R26, R22, 0x1, P0 ;  /* 0x000000161a1d7211 */ /* 0x000fe200000f0eff */
[----:B------:R-:W-:Y:S01]  /*3460*/  IMAD.MOV.U32 R22, RZ, RZ, R36 ;  /* 0x000000ffff167224 */ /* 0x000fe200078e0024 */
[----:B------:R-:W-:Y:S01]  /*3470*/  ISETP.NE.U32.AND P0, PT, R24, 0x1, PT ;  /* 0x000000011800780c */ /* 0x000fe20003f05070 */
[----:B-1----:R-:W-:Y:S01]  /*3480*/  VIADD R17, R23, -UR4 ;  /* 0x8000000417117c36 */ /* 0x002fe20008000000 */
[----:B------:R-:W-:Y:S01]  /*3490*/  UIADD3 UR5, UPT, UPT, UR5, -0x2, URZ ;  /* 0xfffffffe05057890 */ /* 0x000fe2000fffe0ff */
[----:B------:R-:W-:Y:S01]  /*34a0*/  MOV R26, R28 ;  /* 0x0000001c001a7202 */ /* 0x000fe20000000f00 */
[----:B------:R-:W-:Y:S01]  /*34b0*/  IMAD.MOV.U32 R27, RZ, RZ, R29 ;  /* 0x000000ffff1b7224 */ /* 0x000fe200078e001d */
[----:B------:R-:W-:Y:S01]  /*34c0*/  MOV R23, R37 ;  /* 0x0000002500177202 */ /* 0x000fe20000000f00 */
[----:B------:R-:W-:-:S03]  /*34d0*/  IMAD.WIDE R18, R17, 0x4, R18 ;  /* 0x0000000411127825 */ /* 0x000fc600078e0212 */
[----:B------:R-:W-:Y:S01]  /*34e0*/  UMOV UR4, UR5 ;  /* 0x0000000500047c82 */ /* 0x000fe20008000000 */
[----:B------:R-:W-:Y:S01]  /*34f0*/  IMAD.WIDE R16, R17, 0x4, R20 ;  /* 0x0000000411107825 */ /* 0x000fe200078e0214 */
[----:B------:R-:W-:-:S03]  /*3500*/  MOV R21, R15 ;  /* 0x0000000f00157202 */ /* 0x000fc60000000f00 */
[----:B------:R-:W-:Y:S02]  /*3510*/  IMAD.MOV.U32 R20, RZ, RZ, R14 ;  /* 0x000000ffff147224 */ /* 0x000fe400078e000e */
[----:B------:R-:W-:Y:S01]  /*3520*/  IMAD.MOV.U32 R14, RZ, RZ, R18 ;  /* 0x000000ffff0e7224 */ /* 0x000fe200078e0012 */
[----:B------:R-:W-:Y:S01]  /*3530*/  MOV R18, R16 ;  /* 0x0000001000127202 */ /* 0x000fe20000000f00 */
[----:B------:R-:W-:Y:S02]  /*3540*/  IMAD.MOV.U32 R15, RZ, RZ, R19 ;  /* 0x000000ffff0f7224 */ /* 0x000fe400078e0013 */
[----:B------:R-:W-:Y:S01]  /*3550*/  IMAD.MOV.U32 R19, RZ, RZ, R17 ;  /* 0x000000ffff137224 */ /* 0x000fe200078e0011 */
[----:B0-----:R-:W-:Y:S06]  /*3560*/  @P0 BRA `(.L_x_23) ;  /* 0x0000000400f00947 */ /* 0x001fec0003800000 */
[----:B------:R-:W-:Y:S01]  /*3570*/  IMAD.MOV R3, RZ, RZ, -R5 ;  /* 0x000000ffff037224 */ /* 0x000fe200078e0a05 */
[----:B------:R-:W2:Y:S01]  /*3580*/  LDG.E.U8 R30, desc[UR6][R26.64] ;  /* 0x000000061a1e7981 */ /* 0x000ea2000c1e1100 */
[----:B------:R-:W0:Y:S03]  /*3590*/  LDCU.64 UR8, c[0x0][0x388] ;  /* 0x00007100ff0877ac */ /* 0x000e260008000a00 */
[----:B------:R-:W-:Y:S01]  /*35a0*/  IADD3 R24, P0, PT, R26, R3, RZ ;  /* 0x000000031a187210 */ /* 0x000fe20007f1e0ff */
[----:B------:R-:W3:Y:S01]  /*35b0*/  LDG.E.U8 R2, desc[UR6][R26.64+0x1] ;  /* 0x000001061a027981 */ /* 0x000ee2000c1e1100 */
[----:B------:R-:W1:Y:S02]  /*35c0*/  LDCU UR4, c[0x0][0x3a4] ;  /* 0x00007480ff0477ac */ /* 0x000e640008000800 */
[----:B------:R-:W-:Y:S01]  /*35d0*/  LEA.HI.X.SX32 R25, R3, R27, 0x1, P0 ;  /* 0x0000001b03197211 */ /* 0x000fe200000f0eff */
[----:B------:R-:W4:Y:S04]  /*35e0*/  LDG.E.U8 R16, desc[UR6][R26.64+0x2] ;  /* 0x000002061a107981 */ /* 0x000f28000c1e1100 */
[----:B------:R-:W2:Y:S04]  /*35f0*/  LDG.E.U8 R28, desc[UR6][R24.64] ;  /* 0x00000006181c7981 */ /* 0x000ea8000c1e1100 */
[----:B------:R-:W3:Y:S04]  /*3600*/  LDG.E.U8 R0, desc[UR6][R24.64+0x1] ;  /* 0x0000010618007981 */ /* 0x000ee8000c1e1100 */
[----:B------:R-:W4:Y:S01]  /*3610*/  LDG.E.U8 R8, desc[UR6][R24.64+0x2] ;  /* 0x0000020618087981 */ /* 0x000f22000c1e1100 */
[----:B--2---:R-:W-:-:S02]  /*3620*/  VIMNMX.U16x2 R3, PT, PT, R28, R30, PT ;  /* 0x0000001e1c037248 */ /* 0x004fc40003fe0200 */
[CC--:B---3--:R-:W-:Y:S02]  /*3630*/  VIMNMX.U16x2 R7, PT, PT, R0.reuse, R2.reuse, PT ;  /* 0x0000000200077248 */ /* 0x0c8fe40003fe0200 */
[----:B------:R-:W-:Y:S02]  /*3640*/  VIMNMX.U16x2 R11, PT, PT, R0, R2, !PT ;  /* 0x00000002000b7248 */ /* 0x000fe40007fe0200 */
[----:B------:R-:W-:Y:S02]  /*3650*/  PRMT R0, R3, 0x7610, R0 ;  /* 0x0000761003007816 */ /* 0x000fe40000000000 */
[CC--:B----4-:R-:W-:Y:S02]  /*3660*/  VIMNMX.U16x2 R13, PT, PT, R8.reuse, R16.reuse, PT ;  /* 0x00000010080d7248 */ /* 0x0d0fe40003fe0200 */
[----:B------:R-:W-:Y:S02]  /*3670*/  PRMT R3, R7, 0x7610, R3 ;  /* 0x0000761007037816 */ /* 0x000fe40000000003 */
[----:B------:R-:W-:-:S02]  /*3680*/  VIMNMX.U16x2 R17, PT, PT, R8, R16, !PT ;  /* 0x0000001008117248 */ /* 0x000fc40007fe0200 */
[----:B------:R-:W-:Y:S02]  /*3690*/  PRMT R7, R11, 0x7610, R7 ;  /* 0x000076100b077816 */ /* 0x000fe40000000007 */
[----:B------:R-:W-:Y:S02]  /*36a0*/  VIMNMX.U16x2 R28, PT, PT, R28, R30, !PT ;  /* 0x0000001e1c1c7248 */ /* 0x000fe40007fe0200 */
[----:B------:R-:W-:Y:S01]  /*36b0*/  PRMT R8, R13, 0x7610, R8 ;  /* 0x000076100d087816 */ /* 0x000fe20000000008 */
[----:B------:R-:W-:Y:S01]  /*36c0*/  IMAD.MOV R13, RZ, RZ, -R3 ;  /* 0x000000ffff0d7224 */ /* 0x000fe200078e0a03 */
[----:B------:R-:W-:Y:S02]  /*36d0*/  IADD3 R11, PT, PT, RZ, -R0, RZ ;  /* 0x80000000ff0b7210 */ /* 0x000fe40007ffe0ff */
[----:B------:R-:W-:Y:S02]  /*36e0*/  PRMT R2, R28, 0x7610, R2 ;  /* 0x000076101c027816 */ /* 0x000fe40000000002 */
[----:B------:R-:W-:-:S02]  /*36f0*/  IADD3 R16, PT, PT, RZ, -R8, RZ ;  /* 0x80000008ff107210 */ /* 0x000fc40007ffe0ff */
[----:B------:R-:W-:Y:S02]  /*3700*/  PRMT R3, R11, 0x7710, RZ ;  /* 0x000077100b037816 */ /* 0x000fe400000000ff */
[----:B------:R-:W-:Y:S02]  /*3710*/  PRMT R8, R13, 0x7710, RZ ;  /* 0x000077100d087816 */ /* 0x000fe400000000ff */
[----:B------:R-:W-:Y:S01]  /*3720*/  PRMT R0, R17, 0x7610, R0 ;  /* 0x0000761011007816 */ /* 0x000fe20000000000 */
[----:B------:R-:W-:Y:S01]  /*3730*/  IMAD.IADD R2, R2, 0x1, R3 ;  /* 0x0000000102027824 */ /* 0x000fe200078e0203 */
[----:B------:R-:W-:Y:S01]  /*3740*/  PRMT R11, R16, 0x7710, RZ ;  /* 0x00007710100b7816 */ /* 0x000fe200000000ff */
[----:B------:R-:W2:Y:S01]  /*3750*/  LDG.E R17, desc[UR6][R18.64] ;  /* 0x0000000612117981 */ /* 0x000ea2000c1e1900 */
[----:B------:R-:W-:Y:S02]  /*3760*/  IADD3 R7, PT, PT, R7, R8, RZ ;  /* 0x0000000807077210 */ /* 0x000fe40007ffe0ff */
[----:B------:R-:W-:Y:S01]  /*3770*/  LOP3.LUT R2, R2, 0xffff, RZ, 0xc0, !PT ;  /* 0x0000ffff02027812 */ /* 0x000fe200078ec0ff */
[----:B------:R-:W-:Y:S01]  /*3780*/  IMAD.IADD R0, R0, 0x1, R11 ;  /* 0x0000000100007824 */ /* 0x000fe200078e020b */
[----:B------:R-:W-:-:S04]  /*3790*/  LOP3.LUT R7, R7, 0xffff, RZ, 0xc0, !PT ;  /* 0x0000ffff07077812 */ /* 0x000fc800078ec0ff */
[----:B------:R-:W-:Y:S02]  /*37a0*/  LOP3.LUT R0, R0, 0xffff, RZ, 0xc0, !PT ;  /* 0x0000ffff00007812 */ /* 0x000fe400078ec0ff */
[----:B------:R-:W-:-:S05]  /*37b0*/  LEA R7, R2, R7, 0x1 ;  /* 0x0000000702077211 */ /* 0x000fca00078e08ff */
[----:B------:R-:W-:Y:S02]  /*37c0*/  IMAD.IADD R0, R0, 0x1, R7 ;  /* 0x0000000100007824 */ /* 0x000fe400078e0207 */
[----:B------:R-:W3:Y:S03]  /*37d0*/  LDG.E R7, desc[UR6][R14.64] ;  /* 0x000000060e077981 */ /* 0x000ee6000c1e1900 */
[----:B------:R-:W-:-:S04]  /*37e0*/  LOP3.LUT R0, R0, 0x1ffc, RZ, 0xc0, !PT ;  /* 0x00001ffc00007812 */ /* 0x000fc800078ec0ff */
[----:B0-----:R-:W-:-:S04]  /*37f0*/  IADD3 R2, P0, PT, R0, UR8, RZ ;  /* 0x0000000800027c10 */ /* 0x001fc8000ff1e0ff */
[----:B------:R-:W-:-:S05]  /*3800*/  IADD3.X R3, PT, PT, RZ, UR9, RZ, P0, !PT ;  /* 0x00000009ff037c10 */ /* 0x000fca00087fe4ff */
[----:B------:R-:W1:Y:S02]  /*3810*/  LDG.E R2, desc[UR6][R2.64] ;  /* 0x0000000602027981 */ /* 0x000e64000c1e1900 */
[----:B-1----:R-:W-:-:S04]  /*3820*/  FMUL R11, R2, UR4 ;  /* 0x00000004020b7c20 */ /* 0x002fc80008400000 */
[----:B-----5:R-:W-:-:S04]  /*3830*/  FMUL R13, R6, R11 ;  /* 0x0000000b060d7220 */ /* 0x020fc80000400000 */
[----:B---3--:R-:W-:-:S04]  /*3840*/  FFMA R6, R4, R7, R13 ;  /* 0x0000000704067223 */ /* 0x008fc8000000000d */
[----:B--2---:R-:W-:-:S04]  /*3850*/  FADD R17, R6, R17 ;  /* 0x0000001106117221 */ /* 0x004fc80000000000 */
[----:B------:R-:W-:-:S05]  /*3860*/  FMUL R17, R17, 0.5 ;  /* 0x3f00000011117820 */ /* 0x000fca0000400000 */
[----:B------:R0:W-:Y:S04]  /*3870*/  STG.E desc[UR6][R18.64], R17 ;  /* 0x0000001112007986 */ /* 0x0001e8000c101906 */
[----:B------:R-:W2:Y:S04]  /*3880*/  LDG.E R7, desc[UR6][R22.64] ;  /* 0x0000000616077981 */ /* 0x000ea8000c1e1900 */
[----:B------:R-:W3:Y:S01]  /*3890*/  LDG.E R2, desc[UR6][R20.64] ;  /* 0x0000000614027981 */ /* 0x000ee2000c1e1900 */
[----:B------:R-:W1:Y:S01]  /*38a0*/  MUFU.RCP R3, R17 ;  /* 0x0000001100037308 */ /* 0x000e620000001000 */
[----:B------:R-:W-:Y:S01]  /*38b0*/  BSSY.RECONVERGENT B2, `(.L_x_24) ;  /* 0x0000010000027945 */ /* 0x000fe20003800200 */
[----:B--2---:R-:W-:-:S04]  /*38c0*/  FMUL R0, R4, R7 ;  /* 0x0000000704007220 */ /* 0x004fc80000400000 */
[----:B------:R-:W-:-:S04]  /*38d0*/  FFMA R9, R9, R11, R0 ;  /* 0x0000000b09097223 */ /* 0x000fc80000000000 */
[----:B---3--:R-:W-:-:S04]  /*38e0*/  FADD R0, R9, R2 ;  /* 0x0000000209007221 */ /* 0x008fc80000000000 */
[----:B------:R-:W-:Y:S01]  /*38f0*/  FMUL R0, R0, 0.5 ;  /* 0x3f00000000007820 */ /* 0x000fe20000400000 */
[----:B-1----:R-:W-:-:S03]  /*3900*/  FFMA R2, -R17, R3, 1 ;  /* 0x3f80000011027423 */ /* 0x002fc60000000103 */
[----:B------:R-:W1:Y:S01]  /*3910*/  FCHK P0, R0, R17 ;  /* 0x0000001100007302 */ /* 0x000e620000000000 */
[----:B------:R-:W-:-:S04]  /*3920*/  FFMA R3, R3, R2, R3 ;  /* 0x0000000203037223 */ /* 0x000fc80000000003 */
[----:B------:R-:W-:-:S04]  /*3930*/  FFMA R2, R0, R3, RZ ;  /* 0x0000000300027223 */ /* 0x000fc800000000ff */
[----:B------:R-:W-:-:S04]  /*3940*/  FFMA R7, -R17, R2, R0 ;  /* 0x0000000211077223 */ /* 0x000fc80000000100 */
[----:B------:R-:W-:Y:S01]  /*3950*/  FFMA R3, R3, R7, R2 ;  /* 0x0000000703037223 */ /* 0x000fe20000000002 */
[----:B01----:R-:W-:Y:S06]  /*3960*/  @!P0 BRA `(.L_x_25) ;  /* 0x0000000000108947 */ /* 0x003fec0003800000 */
[----:B------:R-:W-:Y:S01]  /*3970*/  IMAD.MOV.U32 R3, RZ, RZ, R17 ;  /* 0x000000ffff037224 */ /* 0x000fe200078e0011 */
[----:B------:R-:W-:-:S07]  /*3980*/  MOV R2, 0x39a0 ;  /* 0x000039a000027802 */ /* 0x000fce0000000f00 */
[----:B------:R-:W-:Y:S05]  /*3990*/  CALL.REL.NOINC `($__internal_0_$__cuda_sm3x_div_rn_noftz_f32_slowpath) ;  /* 0x0000001000f07944 */ /* 0x000fea0003c00000 */
[----:B------:R-:W-:-:S07]  /*39a0*/  MOV R3, R0 ;  /* 0x0000000000037202 */ /* 0x000fce0000000f00 */
.L_x_25:
[----:B------:R-:W-:Y:S05]  /*39b0*/  BSYNC.RECONVERGENT B2 ;  /* 0x0000000000027941 */ /* 0x000fea0003800200 */
.L_x_24:
[----:B------:R0:W-:Y:S04]  /*39c0*/  STG.E desc[UR6][R20.64], R3 ;  /* 0x0000000314007986 */ /* 0x0001e8000c101906 */
[----:B------:R-:W2:Y:S04]  /*39d0*/  LDG.E R17, desc[UR6][R18.64] ;  /* 0x0000000612117981 */ /* 0x000ea8000c1e1900 */
[----:B------:R-:W3:Y:S04]  /*39e0*/  LDG.E R7, desc[UR6][R22.64+0x4] ;  /* 0x0000040616077981 */ /* 0x000ee8000c1e1900 */
[----:B------:R-:W4:Y:S01]  /*39f0*/  LDG.E R13, desc[UR6][R20.64+0x4] ;  /* 0x00000406140d7981 */ /* 0x000f22000c1e1900 */
[----:B------:R-:W-:Y:S01]  /*3a00*/  BSSY.RECONVERGENT B2, `(.L_x_26) ;  /* 0x0000011000027945 */ /* 0x000fe20003800200 */
[----:B--2---:R-:W1:Y:S01]  /*3a10*/  MUFU.RCP R2, R17 ;  /* 0x0000001100027308 */ /* 0x004e620000001000 */
[----:B---3--:R-:W-:-:S04]  /*3a20*/  FMUL R7, R4, R7 ;  /* 0x0000000704077220 */ /* 0x008fc80000400000 */
[----:B------:R-:W-:-:S04]  /*3a30*/  FFMA R10, R10, R11, R7 ;  /* 0x0000000b0a0a7223 */ /* 0x000fc80000000007 */
[----:B----4-:R-:W-:-:S04]  /*3a40*/  FADD R0, R10, R13 ;  /* 0x0000000d0a007221 */ /* 0x010fc80000000000 */
[----:B------:R-:W-:Y:S01]  /*3a50*/  FMUL R0, R0, 0.5 ;  /* 0x3f00000000007820 */ /* 0x000fe20000400000 */
[----:B-1----:R-:W-:-:S03]  /*3a60*/  FFMA R7, -R17, R2, 1 ;  /* 0x3f80000011077423 */ /* 0x002fc60000000102 */
[----:B------:R-:W1:Y:S01]  /*3a70*/  FCHK P0, R0, R17 ;  /* 0x0000001100007302 */ /* 0x000e620000000000 */
[----:B------:R-:W-:-:S04]  /*3a80*/  FFMA R7, R2, R7, R2 ;  /* 0x0000000702077223 */ /* 0x000fc80000000002 */
[----:B------:R-:W-:-:S04]  /*3a90*/  FFMA R2, R0, R7, RZ ;  /* 0x0000000700027223 */ /* 0x000fc800000000ff */
[----:B0-----:R-:W-:-:S04]  /*3aa0*/  FFMA R3, -R17, R2, R0 ;  /* 0x0000000211037223 */ /* 0x001fc80000000100 */
[----:B------:R-:W-:Y:S01]  /*3ab0*/  FFMA R3, R7, R3, R2 ;  /* 0x0000000307037223 */ /* 0x000fe20000000002 */
[----:B-1----:R-:W-:Y:S06]  /*3ac0*/  @!P0 BRA `(.L_x_27) ;  /* 0x0000000000108947 */ /* 0x002fec0003800000 */
[----:B------:R-:W-:Y:S01]  /*3ad0*/  IMAD.MOV.U32 R3, RZ, RZ, R17 ;  /* 0x000000ffff037224 */ /* 0x000fe200078e0011 */
[----:B------:R-:W-:-:S07]  /*3ae0*/  MOV R2, 0x3b00 ;  /* 0x00003b0000027802 */ /* 0x000fce0000000f00 */
[----:B------:R-:W-:Y:S05]  /*3af0*/  CALL.REL.NOINC `($__internal_0_$__cuda_sm3x_div_rn_noftz_f32_slowpath) ;  /* 0x0000001000987944 */ /* 0x000fea0003c00000 */
[----:B------:R-:W-:-:S07]  /*3b00*/  MOV R3, R0 ;  /* 0x0000000000037202 */ /* 0x000fce0000000f00 */
.L_x_27:
[----:B------:R-:W-:Y:S05]  /*3b10*/  BSYNC.RECONVERGENT B2 ;  /* 0x0000000000027941 */ /* 0x000fea0003800200 */
.L_x_26:
        /* <DEDUP_REMOVED lines=21> */
.L_x_29:
[----:B------:R-:W-:Y:S05]  /*3c70*/  BSYNC.RECONVERGENT B2 ;  /* 0x0000000000027941 */ /* 0x000fea0003800200 */
.L_x_28:
[----:B------:R-:W0:Y:S01]  /*3c80*/  LDCU.64 UR8, c[0x0][0x398] ;  /* 0x00007300ff0877ac */ /* 0x000e220008000a00 */
[----:B------:R-:W-:Y:S01]  /*3c90*/  IMAD.MOV R11, RZ, RZ, -R5 ;  /* 0x000000ffff0b7224 */ /* 0x000fe200078e0a05 */
[----:B------:R1:W-:Y:S01]  /*3ca0*/  STG.E desc[UR6][R20.64+0x8], R3 ;  /* 0x0000080314007986 */ /* 0x0003e2000c101906 */
[----:B------:R-:W-:Y:S01]  /*3cb0*/  IMAD.MOV.U32 R26, RZ, RZ, R24 ;  /* 0x000000ffff1a7224 */ /* 0x000fe200078e0018 */
[----:B------:R-:W-:Y:S01]  /*3cc0*/  MOV R27, R25 ;  /* 0x00000019001b7202 */ /* 0x000fe20000000f00 */
[----:B------:R-:W-:-:S04]  /*3cd0*/  IMAD.WIDE R22, R11, 0x4, R22 ;  /* 0x000000040b167825 */ /* 0x000fc800078e0216 */
[----:B-1----:R-:W-:Y:S01]  /*3ce0*/  IMAD.WIDE R20, R11, 0x4, R20 ;  /* 0x000000040b147825 */ /* 0x002fe200078e0214 */
[----:B0-----:R-:W-:Y:S01]  /*3cf0*/  IADD3 R7, PT, PT, RZ, -UR8, RZ ;  /* 0x80000008ff077c10 */ /* 0x001fe2000fffe0ff */
[----:B------:R-:W-:-:S04]  /*3d00*/  UIADD3 UR4, UPT, UPT, UR9, -0x3, URZ ;  /* 0xfffffffd09047890 */ /* 0x000fc8000fffe0ff */
[----:B------:R-:W-:-:S04]  /*3d10*/  IMAD.WIDE R18, R7, 0x4, R18 ;  /* 0x0000000407127825 */ /* 0x000fc800078e0212 */
[----:B------:R-:W-:-:S07]  /*3d20*/  IMAD.WIDE R14, R7, 0x4, R14 ;  /* 0x00000004070e7825 */ /* 0x000fce00078e020e */
.L_x_23:
[----:B------:R-:W-:-:S13]  /*3d30*/  ISETP.NE.AND P0, PT, RZ, UR5, PT ;  /* 0x00000005ff007c0c */ /* 0x000fda000bf05270 */
[----:B------:R-:W-:Y:S05]  /*3d40*/  @!P0 EXIT ;  /* 0x000000000000894d */ /* 0x000fea0003800000 */
[----:B------:R-:W-:Y:S01]  /*3d50*/  IADD3 R0, P0, PT, R22, 0x8, RZ ;  /* 0x0000000816007810 */ /* 0x000fe20007f1e0ff */
[----:B------:R-:W-:Y:S01]  /*3d60*/  IMAD.MOV R11, RZ, RZ, -R5 ;  /* 0x000000ffff0b7224 */ /* 0x000fe200078e0a05 */
[----:B------:R-:W-:Y:S01]  /*3d70*/  IADD3 R32, P1, PT, R26, 0x2, RZ ;  /* 0x000000021a207810 */ /* 0x000fe20007f3e0ff */
[----:B------:R-:W0:Y:S01]  /*3d80*/  LDCU UR10, c[0x0][0x3a4] ;  /* 0x00007480ff0a77ac */ /* 0x000e220008000800 */
[----:B------:R-:W-:Y:S01]  /*3d90*/  IADD3 R22, P2, PT, R20, 0x4, RZ ;  /* 0x0000000414167810 */ /* 0x000fe20007f5e0ff */
[----:B------:R-:W-:Y:S01]  /*3da0*/  IMAD.MOV.U32 R13, RZ, RZ, R11 ;  /* 0x000000ffff0d7224 */ /* 0x000fe200078e000b */
[----:B------:R-:W-:Y:S01]  /*3db0*/  IADD3.X R23, PT, PT, RZ, R23, RZ, P0, !PT ;  /* 0x00000017ff177210 */ /* 0x000fe200007fe4ff */
[----:B------:R-:W-:Y:S01]  /*3dc0*/  IMAD.X R33, RZ, RZ, R27, P1 ;  /* 0x000000ffff217224 */ /* 0x000fe200008e061b */
[----:B------:R-:W-:Y:S01]  /*3dd0*/  IADD3.X R3, PT, PT, RZ, R21, RZ, P2, !PT ;  /* 0x00000015ff037210 */ /* 0x000fe200017fe4ff */
[----:B------:R-:W1:Y:S01]  /*3de0*/  LDCU UR11, c[0x0][0x398] ;  /* 0x00007300ff0b77ac */ /* 0x000e620008000800 */
[----:B------:R-:W2:Y:S07]  /*3df0*/  LDCU.64 UR8, c[0x0][0x388] ;  /* 0x00007100ff0877ac */ /* 0x000eae0008000a00 */
.L_x_42:
[----:B------:R-:W-:Y:S01]  /*3e00*/  MOV R24, R32 ;  /* 0x0000002000187202 */ /* 0x000fe20000000f00 */
[----:B------:R-:W-:-:S03]  /*3e10*/  IMAD.MOV.U32 R25, RZ, RZ, R33 ;  /* 0x000000ffff197224 */ /* 0x000fc600078e0021 */
[----:B------:R-:W-:Y:S02]  /*3e20*/  IADD3 R26, P0, PT, R24, R13, RZ ;  /* 0x0000000d181a7210 */ /* 0x000fe40007f1e0ff */
[----:B------:R-:W3:Y:S02]  /*3e30*/  LDG.E.U8 R30, desc[UR6][R24.64+-0x2] ;  /* 0xfffffe06181e7981 */ /* 0x000ee4000c1e1100 */
[----:B------:R-:W-:Y:S02]  /*3e40*/  LEA.HI.X.SX32 R27, R11, R25, 0x1, P0 ;  /* 0x000000190b1b7211 */ /* 0x000fe400000f0eff */
[----:B------:R-:W4:Y:S04]  /*3e50*/  LDG.E.U8 R8, desc[UR6][R24.64+-0x1] ;  /* 0xffffff0618087981 */ /* 0x000f28000c1e1100 */
[----:B------:R-:W3:Y:S04]  /*3e60*/  LDG.E.U8 R28, desc[UR6][R26.64+-0x2] ;  /* 0xfffffe061a1c7981 */ /* 0x000ee8000c1e1100 */
[----:B------:R-:W4:Y:S04]  /*3e70*/  LDG.E.U8 R20, desc[UR6][R26.64+-0x1] ;  /* 0xffffff061a147981 */ /* 0x000f28000c1e1100 */
[----:B------:R-:W2:Y:S04]  /*3e80*/  LDG.E.U8 R16, desc[UR6][R24.64] ;  /* 0x0000000618107981 */ /* 0x000ea8000c1e1100 */
[----:B------:R-:W2:Y:S01]  /*3e90*/  LDG.E.U8 R2, desc[UR6][R26.64] ;  /* 0x000000061a027981 */ /* 0x000ea2000c1e1100 */
[----:B---3--:R-:W-:-:S02]  /*3ea0*/  VIMNMX.U16x2 R7, PT, PT, R28, R30, PT ;  /* 0x0000001e1c077248 */ /* 0x008fc40003fe0200 */
[CC--:B----4-:R-:W-:Y:S02]  /*3eb0*/  VIMNMX.U16x2 R13, PT, PT, R20.reuse, R8.reuse, PT ;  /* 0x00000008140d7248 */ /* 0x0d0fe40003fe0200 */
[----:B------:R-:W-:Y:S02]  /*3ec0*/  VIMNMX.U16x2 R20, PT, PT, R20, R8, !PT ;  /* 0x0000000814147248 */ /* 0x000fe40007fe0200 */
[----:B------:R-:W-:Y:S02]  /*3ed0*/  PRMT R8, R13, 0x7610, R8 ;  /* 0x000076100d087816 */ /* 0x000fe40000000008 */
[CC--:B--2---:R-:W-:Y:S02]  /*3ee0*/  VIMNMX.U16x2 R17, PT, PT, R2.reuse, R16.reuse, PT ;  /* 0x0000001002117248 */ /* 0x0c4fe40003fe0200 */
[----:B------:R-:W-:Y:S02]  /*3ef0*/  VIMNMX.U16x2 R21, PT, PT, R2, R16, !PT ;  /* 0x0000001002157248 */ /* 0x000fe40007fe0200 */
[----:B------:R-:W-:Y:S01]  /*3f00*/  PRMT R2, R7, 0x7610, R2 ;  /* 0x0000761007027816 */ /* 0x000fe20000000002 */
[----:B------:R-:W-:Y:S01]  /*3f10*/  IMAD.MOV R8, RZ, RZ, -R8 ;  /* 0x000000ffff087224 */ /* 0x000fe200078e0a08 */
[----:B------:R-:W-:-:S02]  /*3f20*/  VIMNMX.U16x2 R28, PT, PT, R28, R30, !PT ;  /* 0x0000001e1c1c7248 */ /* 0x000fc40007fe0200 */
[----:B------:R-:W-:Y:S02]  /*3f30*/  PRMT R13, R17, 0x7610, R13 ;  /* 0x00007610110d7816 */ /* 0x000fe4000000000d */
[----:B------:R-:W-:Y:S02]  /*3f40*/  IADD3 R16, PT, PT, RZ, -R2, RZ ;  /* 0x80000002ff107210 */ /* 0x000fe40007ffe0ff */
[----:B------:R-:W-:Y:S02]  /*3f50*/  PRMT R7, R28, 0x7610, R7 ;  /* 0x000076101c077816 */ /* 0x000fe40000000007 */
[----:B------:R-:W-:Y:S02]  /*3f60*/  IADD3 R17, PT, PT, RZ, -R13, RZ ;  /* 0x8000000dff117210 */ /* 0x000fe40007ffe0ff */
[----:B------:R-:W-:Y:S02]  /*3f70*/  PRMT R16, R16, 0x7710, RZ ;  /* 0x0000771010107816 */ /* 0x000fe400000000ff */
[----:B------:R-:W-:-:S02]  /*3f80*/  PRMT R2, R20, 0x7610, R2 ;  /* 0x0000761014027816 */ /* 0x000fc40000000002 */
[----:B------:R-:W-:Y:S01]  /*3f90*/  PRMT R13, R8, 0x7710, RZ ;  /* 0x00007710080d7816 */ /* 0x000fe200000000ff */
[----:B------:R-:W-:Y:S01]  /*3fa0*/  IMAD.IADD R7, R7, 0x1, R16 ;  /* 0x0000000107077824 */ /* 0x000fe200078e0210 */
[----:B------:R-:W-:Y:S02]  /*3fb0*/  PRMT R8, R21, 0x7610, R8 ;  /* 0x0000761015087816 */ /* 0x000fe40000000008 */
        /* <DEDUP_REMOVED lines=8> */
[----:B------:R-:W-:-:S05]  /*4040*/  IMAD.IADD R7, R8, 0x1, R7 ;  /* 0x0000000108077824 */ /* 0x000fca00078e0207 */
[----:B------:R-:W-:-:S04]  /*4050*/  LOP3.LUT R7, R7, 0x1ffc, RZ, 0xc0, !PT ;  /* 0x00001ffc07077812 */ /* 0x000fc800078ec0ff */
[----:B------:R-:W-:Y:S02]  /*4060*/  IADD3 R16, P0, PT, R7, UR8, RZ ;  /* 0x0000000807107c10 */ /* 0x000fe4000ff1e0ff */
[----:B------:R-:W3:Y:S02]  /*4070*/  LDG.E R7, desc[UR6][R14.64] ;  /* 0x000000060e077981 */ /* 0x000ee4000c1e1900 */
[----:B------:R-:W-:-:S05]  /*4080*/  IADD3.X R17, PT, PT, RZ, UR9, RZ, P0, !PT ;  /* 0x00000009ff117c10 */ /* 0x000fca00087fe4ff */
[----:B------:R-:W0:Y:S01]  /*4090*/  LDG.E R16, desc[UR6][R16.64] ;  /* 0x0000000610107981 */ /* 0x000e22000c1e1900 */
[----:B------:R-:W-:Y:S02]  /*40a0*/  IMAD.MOV.U32 R20, RZ, RZ, R0 ;  /* 0x000000ffff147224 */ /* 0x000fe400078e0000 */
[----:B0-----:R-:W-:-:S04]  /*40b0*/  FMUL R29, R16, UR10 ;  /* 0x0000000a101d7c20 */ /* 0x001fc80008400000 */
[----:B-----5:R-:W-:-:S04]  /*40c0*/  FMUL R13, R29, R6 ;  /* 0x000000061d0d7220 */ /* 0x020fc80000400000 */
[----:B---3--:R-:W-:-:S04]  /*40d0*/  FFMA R6, R4, R7, R13 ;  /* 0x0000000704067223 */ /* 0x008fc8000000000d */
[----:B--2---:R-:W-:-:S04]  /*40e0*/  FADD R21, R6, R21 ;  /* 0x0000001506157221 */ /* 0x004fc80000000000 */
[----:B------:R-:W-:Y:S01]  /*40f0*/  FMUL R13, R21, 0.5 ;  /* 0x3f000000150d7820 */ /* 0x000fe20000400000 */
[----:B------:R-:W-:-:S04]  /*4100*/  MOV R21, R23 ;  /* 0x0000001700157202 */ /* 0x000fc80000000f00 */
[----:B------:R0:W-:Y:S01]  /*4110*/  STG.E desc[UR6][R18.64], R13 ;  /* 0x0000000d12007986 */ /* 0x0001e2000c101906 */
[----:B------:R-:W-:-:S03]  /*4120*/  IMAD.MOV.U32 R23, RZ, RZ, R3 ;  /* 0x000000ffff177224 */ /* 0x000fc600078e0003 */
[----:B------:R-:W2:Y:S04]  /*4130*/  LDG.E R7, desc[UR6][R20.64+-0x8] ;  /* 0xfffff80614077981 */ /* 0x000ea8000c1e1900 */
[----:B------:R-:W3:Y:S01]  /*4140*/  LDG.E R2, desc[UR6][R22.64+-0x4] ;  /* 0xfffffc0616027981 */ /* 0x000ee2000c1e1900 */
[----:B------:R-:W4:Y:S01]  /*4150*/  MUFU.RCP R3, R13 ;  /* 0x0000000d00037308 */ /* 0x000f220000001000 */
[----:B------:R-:W-:Y:S01]  /*4160*/  BSSY.RECONVERGENT B2, `(.L_x_30) ;  /* 0x0000010000027945 */ /* 0x000fe20003800200 */
[----:B--2---:R-:W-:-:S04]  /*4170*/  FMUL R0, R4, R7 ;  /* 0x0000000704007220 */ /* 0x004fc80000400000 */
[----:B------:R-:W-:-:S04]  /*4180*/  FFMA R9, R29, R9, R0 ;  /* 0x000000091d097223 */ /* 0x000fc80000000000 */
[----:B---3--:R-:W-:-:S04]  /*4190*/  FADD R0, R9, R2 ;  /* 0x0000000209007221 */ /* 0x008fc80000000000 */
[----:B------:R-:W-:Y:S01]  /*41a0*/  FMUL R0, R0, 0.5 ;  /* 0x3f00000000007820 */ /* 0x000fe20000400000 */
[----:B----4-:R-:W-:-:S03]  /*41b0*/  FFMA R2, -R13, R3, 1 ;  /* 0x3f8000000d027423 */ /* 0x010fc60000000103 */
[----:B------:R-:W2:Y:S01]  /*41c0*/  FCHK P0, R0, R13 ;  /* 0x0000000d00007302 */ /* 0x000ea20000000000 */
[----:B------:R-:W-:-:S04]  /*41d0*/  FFMA R3, R3, R2, R3 ;  /* 0x0000000203037223 */ /* 0x000fc80000000003 */
[----:B------:R-:W-:-:S04]  /*41e0*/  FFMA R2, R0, R3, RZ ;  /* 0x0000000300027223 */ /* 0x000fc800000000ff */
[----:B------:R-:W-:-:S04]  /*41f0*/  FFMA R7, -R13, R2, R0 ;  /* 0x000000020d077223 */ /* 0x000fc80000000100 */
[----:B------:R-:W-:Y:S01]  /*4200*/  FFMA R3, R3, R7, R2 ;  /* 0x0000000703037223 */ /* 0x000fe20000000002 */
[----:B0-2---:R-:W-:Y:S06]  /*4210*/  @!P0 BRA `(.L_x_31) ;  /* 0x0000000000108947 */ /* 0x005fec0003800000 */
[----:B------:R-:W-:Y:S02]  /*4220*/  MOV R3, R13 ;  /* 0x0000000d00037202 */ /* 0x000fe40000000f00 */
[----:B------:R-:W-:-:S07]  /*4230*/  MOV R2, 0x4250 ;  /* 0x0000425000027802 */ /* 0x000fce0000000f00 */
[----:B-1----:R-:W-:Y:S05]  /*4240*/  CALL.REL.NOINC `($__internal_0_$__cuda_sm3x_div_rn_noftz_f32_slowpath) ;  /* 0x0000000800c47944 */ /* 0x002fea0003c00000 */
[----:B------:R-:W-:-:S07]  /*4250*/  IMAD.MOV.U32 R3, RZ, RZ, R0 ;  /* 0x000000ffff037224 */ /* 0x000fce00078e0000 */
.L_x_31:
[----:B-1----:R-:W-:Y:S05]  /*4260*/  BSYNC.RECONVERGENT B2 ;  /* 0x0000000000027941 */ /* 0x002fea0003800200 */
.L_x_30:
        /* <DEDUP_REMOVED lines=17> */
[----:B------:R-:W-:Y:S02]  /*4380*/  MOV R3, R17 ;  /* 0x0000001100037202 */ /* 0x000fe40000000f00 */
[----:B------:R-:W-:-:S07]  /*4390*/  MOV R2, 0x43b0 ;  /* 0x000043b000027802 */ /* 0x000fce0000000f00 */
[----:B------:R-:W-:Y:S05]  /*43a0*/  CALL.REL.NOINC `($__internal_0_$__cuda_sm3x_div_rn_noftz_f32_slowpath) ;  /* 0x00000008006c7944 */ /* 0x000fea0003c00000 */
[----:B------:R-:W-:-:S07]  /*43b0*/  IMAD.MOV.U32 R3, RZ, RZ, R0 ;  /* 0x000000ffff037224 */ /* 0x000fce00078e0000 */
.L_x_33:
[----:B------:R-:W-:Y:S05]  /*43c0*/  BSYNC.RECONVERGENT B2 ;  /* 0x0000000000027941 */ /* 0x000fea0003800200 */
.L_x_32:
        /* <DEDUP_REMOVED lines=21> */
.L_x_35:
[----:B------:R-:W-:Y:S05]  /*4520*/  BSYNC.RECONVERGENT B2 ;  /* 0x0000000000027941 */ /* 0x000fea0003800200 */
.L_x_34:
[----:B------:R-:W-:Y:S01]  /*4530*/  IADD3 R29, PT, PT, -R5, RZ, RZ ;  /* 0x000000ff051d7210 */ /* 0x000fe20007ffe1ff */
[----:B------:R0:W-:Y:S04]  /*4540*/  STG.E desc[UR6][R22.64+0x4], R3 ;  /* 0x0000040316007986 */ /* 0x0001e8000c101906 */
[----:B------:R-:W-:Y:S01]  /*4550*/  IMAD.WIDE R32, R29, 0x2, R24 ;  /* 0x000000021d207825 */ /* 0x000fe200078e0218 */
[----:B------:R-:W2:Y:S04]  /*4560*/  LDG.E.U8 R16, desc[UR6][R26.64+-0x2] ;  /* 0xfffffe061a107981 */ /* 0x000ea8000c1e1100 */
[----:B------:R-:W2:Y:S04]  /*4570*/  LDG.E.U8 R8, desc[UR6][R32.64+-0x2] ;  /* 0xfffffe0620087981 */ /* 0x000ea8000c1e1100 */
[----:B------:R-:W3:Y:S04]  /*4580*/  LDG.E.U8 R2, desc[UR6][R26.64+-0x1] ;  /* 0xffffff061a027981 */ /* 0x000ee8000c1e1100 */
[----:B------:R-:W3:Y:S04]  /*4590*/  LDG.E.U8 R0, desc[UR6][R32.64+-0x1] ;  /* 0xffffff0620007981 */ /* 0x000ee8000c1e1100 */
[----:B------:R-:W4:Y:S04]  /*45a0*/  LDG.E.U8 R28, desc[UR6][R26.64] ;  /* 0x000000061a1c7981 */ /* 0x000f28000c1e1100 */
[----:B------:R-:W4:Y:S01]  /*45b0*/  LDG.E.U8 R24, desc[UR6][R32.64] ;  /* 0x0000000620187981 */ /* 0x000f22000c1e1100 */
[----:B------:R-:W-:-:S02]  /*45c0*/  IADD3 R25, PT, PT, RZ, -UR11, RZ ;  /* 0x8000000bff197c10 */ /* 0x000fc4000fffe0ff */
[CC--:B--2---:R-:W-:Y:S02]  /*45d0*/  VIMNMX.U16x2 R7, PT, PT, R8.reuse, R16.reuse, PT ;  /* 0x0000001008077248 */ /* 0x0c4fe40003fe0200 */
[----:B------:R-:W-:Y:S02]  /*45e0*/  VIMNMX.U16x2 R8, PT, PT, R8, R16, !PT ;  /* 0x0000001008087248 */ /* 0x000fe40007fe0200 */
[CC--:B---3--:R-:W-:Y:S02]  /*45f0*/  VIMNMX.U16x2 R13, PT, PT, R0.reuse, R2.reuse, PT ;  /* 0x00000002000d7248 */ /* 0x0c8fe40003fe0200 */
[----:B------:R-:W-:Y:S02]  /*4600*/  VIMNMX.U16x2 R16, PT, PT, R0, R2, !PT ;  /* 0x0000000200107248 */ /* 0x000fe40007fe0200 */
[----:B------:R-:W-:Y:S02]  /*4610*/  PRMT R0, R7, 0x7610, R0 ;  /* 0x0000761007007816 */ /* 0x000fe40000000000 */
[----:B0-----:R-:W-:-:S02]  /*4620*/  PRMT R3, R13, 0x7610, R3 ;  /* 0x000076100d037816 */ /* 0x001fc40000000003 */
[----:B----4-:R-:W-:Y:S02]  /*4630*/  VIMNMX.U16x2 R17, PT, PT, R24, R28, PT ;  /* 0x0000001c18117248 */ /* 0x010fe40003fe0200 */
[----:B------:R-:W-:Y:S01]  /*4640*/  PRMT R2, R8, 0x7610, R2 ;  /* 0x0000761008027816 */ /* 0x000fe20000000002 */
[--C-:B------:R-:W-:Y:S01]  /*4650*/  IMAD.MOV R8, RZ, RZ, -R0.reuse ;  /* 0x000000ffff087224 */ /* 0x100fe200078e0a00 */
[----:B------:R-:W-:Y:S02]  /*4660*/  PRMT R7, R17, 0x7610, R7 ;  /* 0x0000761011077816 */ /* 0x000fe40000000007 */
[----:B------:R-:W-:Y:S02]  /*4670*/  IADD3 R3, PT, PT, RZ, -R3, RZ ;  /* 0x80000003ff037210 */ /* 0x000fe40007ffe0ff */
[----:B------:R-:W-:Y:S01]  /*4680*/  PRMT R0, R16, 0x7610, R0 ;  /* 0x0000761010007816 */ /* 0x000fe20000000000 */
[----:B------:R-:W-:Y:S01]  /*4690*/  IMAD.MOV R16, RZ, RZ, -R7 ;  /* 0x000000ffff107224 */ /* 0x000fe200078e0a07 */
[----:B------:R-:W-:-:S02]  /*46a0*/  PRMT R13, R3, 0x7710, RZ ;  /* 0x00007710030d7816 */ /* 0x000fc400000000ff */
[----:B------:R-:W-:Y:S02]  /*46b0*/  PRMT R7, R8, 0x7710, RZ ;  /* 0x0000771008077816 */ /* 0x000fe400000000ff */
[----:B------:R-:W-:Y:S01]  /*46c0*/  VIMNMX.U16x2 R24, PT, PT, R24, R28, !PT ;  /* 0x0000001c18187248 */ /* 0x000fe20007fe0200 */
[----:B------:R-:W-:Y:S01]  /*46d0*/  IMAD.IADD R0, R0, 0x1, R13 ;  /* 0x0000000100007824 */ /* 0x000fe200078e020d */
[----:B------:R-:W-:Y:S02]  /*46e0*/  IADD3 R2, PT, PT, R2, R7, RZ ;  /* 0x0000000702027210 */ /* 0x000fe40007ffe0ff */
[----:B------:R-:W-:Y:S02]  /*46f0*/  PRMT R3, R24, 0x7610, R3 ;  /* 0x0000761018037816 */ /* 0x000fe40000000003 */
[----:B------:R-:W-:Y:S02]  /*4700*/  PRMT R8, R16, 0x7710, RZ ;  /* 0x0000771010087816 */ /* 0x000fe400000000ff */
[----:B------:R-:W-:-:S02]  /*4710*/  LOP3.LUT R7, R2, 0xffff, RZ, 0xc0, !PT ;  /* 0x0000ffff02077812 */ /* 0x000fc400078ec0ff */
[----:B------:R-:W-:Y:S02]  /*4720*/  LOP3.LUT R0, R0, 0xffff, RZ, 0xc0, !PT ;  /* 0x0000ffff00007812 */ /* 0x000fe400078ec0ff */
[----:B------:R-:W-:-:S03]  /*4730*/  IADD3 R3, PT, PT, R3, R8, RZ ;  /* 0x0000000803037210 */ /* 0x000fc60007ffe0ff */
[----:B------:R-:W-:Y:S01]  /*4740*/  IMAD R0, R7, 0x2, R0 ;  /* 0x0000000207007824 */ /* 0x000fe200078e0200 */
[----:B------:R-:W-:-:S04]  /*4750*/  LOP3.LUT R3, R3, 0xffff, RZ, 0xc0, !PT ;  /* 0x0000ffff03037812 */ /* 0x000fc800078ec0ff */
[----:B------:R-:W-:-:S04]  /*4760*/  IADD3 R0, PT, PT, R3, R0, RZ ;  /* 0x0000000003007210 */ /* 0x000fc80007ffe0ff */
[----:B------:R-:W-:-:S04]  /*4770*/  LOP3.LUT R0, R0, 0x1ffc, RZ, 0xc0, !PT ;  /* 0x00001ffc00007812 */ /* 0x000fc800078ec0ff */
[----:B------:R-:W-:-:S05]  /*4780*/  IADD3 R16, P0, PT, R0, UR8, RZ ;  /* 0x0000000800107c10 */ /* 0x000fca000ff1e0ff */
[----:B------:R-:W-:Y:S02]  /*4790*/  IMAD.X R17, RZ, RZ, UR9, P0 ;  /* 0x00000009ff117e24 */ /* 0x000fe400080e06ff */
[----:B------:R-:W-:-:S03]  /*47a0*/  IMAD.WIDE R2, R25, 0x4, R14 ;  /* 0x0000000419027825 */ /* 0x000fc600078e020e */
[----:B------:R-:W2:Y:S01]  /*47b0*/  LDG.E R16, desc[UR6][R16.64] ;  /* 0x0000000610107981 */ /* 0x000ea2000c1e1900 */
[----:B------:R-:W-:-:S03]  /*47c0*/  IMAD.WIDE R24, R25, 0x4, R18 ;  /* 0x0000000419187825 */ /* 0x000fc600078e0212 */
[----:B------:R-:W3:Y:S04]  /*47d0*/  LDG.E R3, desc[UR6][R2.64] ;  /* 0x0000000602037981 */ /* 0x000ee8000c1e1900 */
[----:B------:R-:W4:Y:S01]  /*47e0*/  LDG.E R13, desc[UR6][R24.64] ;  /* 0x00000006180d7981 */ /* 0x000f22000c1e1900 */
[----:B------:R-:W-:-:S04]  /*47f0*/  IMAD.WIDE R26, R29, 0x4, R20 ;  /* 0x000000041d1a7825 */ /* 0x000fc800078e0214 */
[----:B------:R-:W-:-:S04]  /*4800*/  IMAD.WIDE R28, R29, 0x4, R22 ;  /* 0x000000041d1c7825 */ /* 0x000fc800078e0216 */
[----:B--2---:R-:W-:-:S04]  /*4810*/  FMUL R31, R16, UR10 ;  /* 0x0000000a101f7c20 */ /* 0x004fc80008400000 */
[----:B------:R-:W-:-:S04]  /*4820*/  FMUL R7, R6, R31 ;  /* 0x0000001f06077220 */ /* 0x000fc80000400000 */
[----:B---3--:R-:W-:-:S04]  /*4830*/  FFMA R6, R4, R3, R7 ;  /* 0x0000000304067223 */ /* 0x008fc80000000007 */
[----:B----4-:R-:W-:-:S04]  /*4840*/  FADD R13, R6, R13 ;  /* 0x0000000d060d7221 */ /* 0x010fc80000000000 */
        /* <DEDUP_REMOVED lines=8> */
[----:B---3--:R-:W-:Y:S01]  /*48d0*/  FADD R0, R9, R2 ;  /* 0x0000000209007221 */ /* 0x008fe20000000000 */
[----:B-1----:R-:W-:-:S03]  /*48e0*/  FFMA R2, -R13, R3, 1 ;  /* 0x3f8000000d027423 */ /* 0x002fc60000000103 */
[----:B------:R-:W-:Y:S01]  /*48f0*/  FMUL R0, R0, 0.5 ;  /* 0x3f00000000007820 */ /* 0x000fe20000400000 */
[----:B------:R-:W-:-:S03]  /*4900*/  FFMA R3, R3, R2, R3 ;  /* 0x0000000203037223 */ /* 0x000fc60000000003 */
[----:B------:R-:W1:Y:S01]  /*4910*/  FCHK P0, R0, R13 ;  /* 0x0000000d00007302 */ /* 0x000e620000000000 */
        /* <DEDUP_REMOVED lines=8> */
.L_x_37:
[----:B------:R-:W-:Y:S05]  /*49a0*/  BSYNC.RECONVERGENT B2 ;  /* 0x0000000000027941 */ /* 0x000fea0003800200 */
.L_x_36:
        /* <DEDUP_REMOVED lines=21> */
.L_x_39:
[----:B------:R-:W-:Y:S05]  /*4b00*/  BSYNC.RECONVERGENT B2 ;  /* 0x0000000000027941 */ /* 0x000fea0003800200 */
.L_x_38:
        /* <DEDUP_REMOVED lines=21> */
.L_x_41:
[----:B------:R-:W-:Y:S05]  /*4c60*/  BSYNC.RECONVERGENT B2 ;  /* 0x0000000000027941 */ /* 0x000fea0003800200 */
.L_x_40:
[----:B------:R3:W-:Y:S01]  /*4c70*/  STG.E desc[UR6][R28.64+0x4], R7 ;  /* 0x000004071c007986 */ /* 0x0007e2000c101906 */
[----:B------:R-:W-:Y:S01]  /*4c80*/  UISETP.GT.AND UP0, UPT, UR4, 0x1, UPT ;  /* 0x000000010400788c */ /* 0x000fe2000bf04270 */
[----:B------:R-:W-:Y:S01]  /*4c90*/  IMAD.MOV R13, RZ, RZ, -R5 ;  /* 0x000000ffff0d7224 */ /* 0x000fe200078e0a05 */
[----:B------:R-:W-:Y:S01]  /*4ca0*/  IADD3 R17, PT, PT, RZ, -UR11, RZ ;  /* 0x8000000bff117c10 */ /* 0x000fe2000fffe0ff */
[----:B------:R-:W-:Y:S02]  /*4cb0*/  UIADD3 UR5, UPT, UPT, UR4, -0x2, URZ ;  /* 0xfffffffe04057890 */ /* 0x000fe4000fffe0ff */
[----:B------:R-:W-:-:S04]  /*4cc0*/  IMAD.WIDE R20, R13, 0x8, R20 ;  /* 0x000000080d147825 */ /* 0x000fc800078e0214 */
[----:B------:R-:W-:Y:S01]  /*4cd0*/  IMAD.WIDE R2, R13, 0x8, R22 ;  /* 0x000000080d027825 */ /* 0x000fe200078e0216 */
[----:B------:R-:W-:Y:S01]  /*4ce0*/  MOV R23, R21 ;  /* 0x0000001500177202 */ /* 0x000fe20000000f00 */
[----:B------:R-:W-:Y:S02]  /*4cf0*/  UMOV UR4, UR5 ;  /* 0x0000000500047c82 */ /* 0x000fe40008000000 */
[----:B------:R-:W-:-:S04]  /*4d00*/  IMAD.WIDE R14, R17, 0x8, R14 ;  /* 0x00000008110e7825 */ /* 0x000fc800078e020e */
[----:B------:R-:W-:-:S04]  /*4d10*/  IMAD.WIDE R18, R17, 0x8, R18 ;  /* 0x0000000811127825 */ /* 0x000fc800078e0212 */
[----:B------:R-:W-:Y:S02]  /*4d20*/  IMAD.MOV.U32 R0, RZ, RZ, R20 ;  /* 0x000000ffff007224 */ /* 0x000fe400078e0014 */
[----:B------:R-:W-:Y:S01]  /*4d30*/  IMAD.MOV.U32 R22, RZ, RZ, R2 ;  /* 0x000000ffff167224 */ /* 0x000fe200078e0002 */
[----:B---3--:R-:W-:Y:S06]  /*4d40*/  BRA.U UP0, `(.L_x_42) ;  /* 0xfffffff1002c7547 */ /* 0x008fec000b83ffff */
[----:B------:R-:W-:Y:S05]  /*4d50*/  EXIT ;  /* 0x000000000000794d */ /* 0x000fea0003800000 */
        .weak           $__internal_0_$__cuda_sm3x_div_rn_noftz_f32_slowpath
        .type           $__internal_0_$__cuda_sm3x_div_rn_noftz_f32_slowpath,@function
        .size           $__internal_0_$__cuda_sm3x_div_rn_noftz_f32_slowpath,(.L_x_74 - $__internal_0_$__cuda_sm3x_div_rn_noftz_f32_slowpath)
$__internal_0_$__cuda_sm3x_div_rn_noftz_f32_slowpath:
[----:B------:R-:W-:Y:S01]  /*4d60*/  SHF.R.U32.HI R7, RZ, 0x17, R3 ;  /* 0x00000017ff077819 */ /* 0x000fe20000011603 */
[----:B------:R-:W-:Y:S01]  /*4d70*/  BSSY.RECONVERGENT B0, `(.L_x_43) ;  /* 0x0000063000007945 */ /* 0x000fe20003800200 */
[----:B------:R-:W-:Y:S02]  /*4d80*/  SHF.R.U32.HI R13, RZ, 0x17, R0 ;  /* 0x00000017ff0d7819 */ /* 0x000fe40000011600 */
[----:B------:R-:W-:Y:S02]  /*4d90*/  LOP3.LUT R7, R7, 0xff, RZ, 0xc0, !PT ;  /* 0x000000ff07077812 */ /* 0x000fe400078ec0ff */
[----:B------:R-:W-:Y:S02]  /*4da0*/  LOP3.LUT R13, R13, 0xff, RZ, 0xc0, !PT ;  /* 0x000000ff0d0d7812 */ /* 0x000fe400078ec0ff */
[----:B------:R-:W-:-:S03]  /*4db0*/  IADD3 R16, PT, PT, R7, -0x1, RZ ;  /* 0xffffffff07107810 */ /* 0x000fc60007ffe0ff */
[----:B------:R-:W-:Y:S01]  /*4dc0*/  VIADD R8, R13, 0xffffffff ;  /* 0xffffffff0d087836 */ /* 0x000fe20000000000 */
[----:B------:R-:W-:-:S04]  /*4dd0*/  ISETP.GT.U32.AND P0, PT, R16, 0xfd, PT ;  /* 0x000000fd1000780c */ /* 0x000fc80003f04070 */
[----:B------:R-:W-:-:S13]  /*4de0*/  ISETP.GT.U32.OR P0, PT, R8, 0xfd, P0 ;  /* 0x000000fd0800780c */ /* 0x000fda0000704470 */
[----:B------:R-:W-:Y:S01]  /*4df0*/  @!P0 MOV R8, RZ ;  /* 0x000000ff00088202 */ /* 0x000fe20000000f00 */
[----:B------:R-:W-:Y:S06]  /*4e00*/  @!P0 BRA `(.L_x_44) ;  /* 0x0000000000608947 */ /* 0x000fec0003800000 */
[----:B------:R-:W-:Y:S02]  /*4e10*/  FSETP.GTU.FTZ.AND P0, PT, |R0|, +INF , PT ;  /* 0x7f8000000000780b */ /* 0x000fe40003f1c200 */
[----:B------:R-:W-:-:S04]  /*4e20*/  FSETP.GTU.FTZ.AND P1, PT, |R3|, +INF , PT ;  /* 0x7f8000000300780b */ /* 0x000fc80003f3c200 */
[----:B------:R-:W-:-:S13]  /*4e30*/  PLOP3.LUT P0, PT, P0, P1, PT, 0xf8, 0x8f ;  /* 0x00000000008f781c */ /* 0x000fda0000703f70 */
[----:B------:R-:W-:Y:S05]  /*4e40*/  @P0 BRA `(.L_x_45) ;  /* 0x0000000400500947 */ /* 0x000fea0003800000 */
[----:B------:R-:W-:-:S13]  /*4e50*/  LOP3.LUT P0, RZ, R3, 0x7fffffff, R0, 0xc8, !PT ;  /* 0x7fffffff03ff7812 */ /* 0x000fda000780c800 */
[----:B------:R-:W-:Y:S05]  /*4e60*/  @!P0 BRA `(.L_x_46) ;  /* 0x0000000400408947 */ /* 0x000fea0003800000 */
[C---:B------:R-:W-:Y:S02]  /*4e70*/  FSETP.NEU.FTZ.AND P0, PT, |R0|.reuse, +INF , PT ;  /* 0x7f8000000000780b */ /* 0x040fe40003f1d200 */
[----:B------:R-:W-:Y:S02]  /*4e80*/  FSETP.NEU.FTZ.AND P3, PT, |R3|, +INF , PT ;  /* 0x7f8000000300780b */ /* 0x000fe40003f7d200 */
[----:B------:R-:W-:-:S11]  /*4e90*/  FSETP.NEU.FTZ.AND P1, PT, |R0|, +INF , PT ;  /* 0x7f8000000000780b */ /* 0x000fd60003f3d200 */
[----:B------:R-:W-:Y:S05]  /*4ea0*/  @!P3 BRA !P0, `(.L_x_46) ;  /* 0x000000040030b947 */ /* 0x000fea0004000000 */
[----:B------:R-:W-:-:S04]  /*4eb0*/  LOP3.LUT P0, RZ, R0, 0x7fffffff, RZ, 0xc0, !PT ;  /* 0x7fffffff00ff7812 */ /* 0x000fc8000780c0ff */
[----:B------:R-:W-:-:S13]  /*4ec0*/  PLOP3.LUT P0, PT, P3, P0, PT, 0x2f, 0xf2 ;  /* 0x0000000000f2781c */ /* 0x000fda0001f00577 */
[----:B------:R-:W-:Y:S05]  /*4ed0*/  @P0 BRA `(.L_x_47) ;  /* 0x00000004001c0947 */ /* 0x000fea0003800000 */
[----:B------:R-:W-:-:S04]  /*4ee0*/  LOP3.LUT P0, RZ, R3, 0x7fffffff, RZ, 0xc0, !PT ;  /* 0x7fffffff03ff7812 */ /* 0x000fc8000780c0ff */
[----:B------:R-:W-:-:S13]  /*4ef0*/  PLOP3.LUT P0, PT, P1, P0, PT, 0x2f, 0xf2 ;  /* 0x0000000000f2781c */ /* 0x000fda0000f00577 */
[----:B------:R-:W-:Y:S05]  /*4f00*/  @P0 BRA `(.L_x_48) ;  /* 0x0000000400040947 */ /* 0x000fea0003800000 */
[----:B------:R-:W-:Y:S01]  /*4f10*/  VIADD R8, R13, 0xffffffff ;  /* 0xffffffff0d087836 */ /* 0x000fe20000000000 */
[----:B------:R-:W-:-:S04]  /*4f20*/  ISETP.GE.AND P1, PT, R16, RZ, PT ;  /* 0x000000ff1000720c */ /* 0x000fc80003f26270 */
[----:B------:R-:W-:-:S09]  /*4f30*/  ISETP.GE.AND P0, PT, R8, RZ, PT ;  /* 0x000000ff0800720c */ /* 0x000fd20003f06270 */
[----:B------:R-:W-:-:S04]  /*4f40*/  @!P1 FFMA R3, R3, 1.84467440737095516160e+19, RZ ;  /* 0x5f80000003039823 */ /* 0x000fc800000000ff */
[----:B------:R-:W-:Y:S01]  /*4f50*/  @P0 MOV R8, RZ ;  /* 0x000000ff00080202 */ /* 0x000fe20000000f00 */
[----:B------:R-:W-:Y:S02]  /*4f60*/  @!P0 IMAD.MOV.U32 R8, RZ, RZ, -0x40 ;  /* 0xffffffc0ff088424 */ /* 0x000fe400078e00ff */
[----:B------:R-:W-:-:S03]  /*4f70*/  @!P0 FFMA R0, R0, 1.84467440737095516160e+19, RZ ;  /* 0x5f80000000008823 */ /* 0x000fc600000000ff */
[----:B------:R-:W-:-:S07]  /*4f80*/  @!P1 IADD3 R8, PT, PT, R8, 0x40, RZ ;  /* 0x0000004008089810 */ /* 0x000fce0007ffe0ff */
.L_x_44:
[----:B------:R-:W-:Y:S01]  /*4f90*/  LEA R16, R7, 0xc0800000, 0x17 ;  /* 0xc080000007107811 */ /* 0x000fe200078eb8ff */
[----:B------:R-:W-:Y:S01]  /*4fa0*/  BSSY.RECONVERGENT B1, `(.L_x_49) ;  /* 0x0000036000017945 */ /* 0x000fe20003800200 */
[----:B------:R-:W-:-:S03]  /*4fb0*/  IADD3 R13, PT, PT, R13, -0x7f, RZ ;  /* 0xffffff810d0d7810 */ /* 0x000fc60007ffe0ff */
[----:B------:R-:W-:Y:S02]  /*4fc0*/  IMAD.IADD R34, R3, 0x1, -R16 ;  /* 0x0000000103227824 */ /* 0x000fe400078e0a10 */
[C---:B------:R-:W-:Y:S01]  /*4fd0*/  IMAD R0, R13.reuse, -0x800000, R0 ;  /* 0xff8000000d007824 */ /* 0x040fe200078e0200 */
[----:B------:R-:W-:Y:S01]  /*4fe0*/  IADD3 R13, PT, PT, R13, 0x7f, -R7 ;  /* 0x0000007f0d0d7810 */ /* 0x000fe20007ffe807 */
[----:B------:R-:W0:Y:S01]  /*4ff0*/  MUFU.RCP R16, R34 ;  /* 0x0000002200107308 */ /* 0x000e220000001000 */
[----:B------:R-:W-:-:S03]  /*5000*/  FADD.FTZ R3, -R34, -RZ ;  /* 0x800000ff22037221 */ /* 0x000fc60000010100 */
[----:B------:R-:W-:Y:S02]  /*5010*/  IMAD.IADD R13, R13, 0x1, R8 ;  /* 0x000000010d0d7824 */ /* 0x000fe400078e0208 */
[----:B0-----:R-:W-:-:S04]  /*5020*/  FFMA R17, R16, R3, 1 ;  /* 0x3f80000010117423 */ /* 0x001fc80000000003 */
[----:B------:R-:W-:-:S04]  /*5030*/  FFMA R17, R16, R17, R16 ;  /* 0x0000001110117223 */ /* 0x000fc80000000010 */
[----:B------:R-:W-:-:S04]  /*5040*/  FFMA R16, R0, R17, RZ ;  /* 0x0000001100107223 */ /* 0x000fc800000000ff */
[----:B------:R-:W-:-:S04]  /*5050*/  FFMA R30, R3, R16, R0 ;  /* 0x00000010031e7223 */ /* 0x000fc80000000000 */
[----:B------:R-:W-:-:S04]  /*5060*/  FFMA R30, R17, R30, R16 ;  /* 0x0000001e111e7223 */ /* 0x000fc80000000010 */
[----:B------:R-:W-:-:S04]  /*5070*/  FFMA R3, R3, R30, R0 ;  /* 0x0000001e03037223 */ /* 0x000fc80000000000 */
[----:B------:R-:W-:-:S05]  /*5080*/  FFMA R0, R17, R3, R30 ;  /* 0x0000000311007223 */ /* 0x000fca000000001e */
[----:B------:R-:W-:-:S04]  /*5090*/  SHF.R.U32.HI R7, RZ, 0x17, R0 ;  /* 0x00000017ff077819 */ /* 0x000fc80000011600 */
[----:B------:R-:W-:-:S04]  /*50a0*/  LOP3.LUT R8, R7, 0xff, RZ, 0xc0, !PT ;  /* 0x000000ff07087812 */ /* 0x000fc800078ec0ff */
[----:B------:R-:W-:-:S05]  /*50b0*/  IADD3 R7, PT, PT, R8, R13, RZ ;  /* 0x0000000d08077210 */ /* 0x000fca0007ffe0ff */
[----:B------:R-:W-:-:S05]  /*50c0*/  VIADD R8, R7, 0xffffffff ;  /* 0xffffffff07087836 */ /* 0x000fca0000000000 */
[----:B------:R-:W-:-:S13]  /*50d0*/  ISETP.GE.U32.AND P0, PT, R8, 0xfe, PT ;  /* 0x000000fe0800780c */ /* 0x000fda0003f06070 */
[----:B------:R-:W-:Y:S05]  /*50e0*/  @!P0 BRA `(.L_x_50) ;  /* 0x0000000000808947 */ /* 0x000fea0003800000 */
[----:B------:R-:W-:-:S13]  /*50f0*/  ISETP.GT.AND P0, PT, R7, 0xfe, PT ;  /* 0x000000fe0700780c */ /* 0x000fda0003f04270 */
[----:B------:R-:W-:Y:S05]  /*5100*/  @P0 BRA `(.L_x_51) ;  /* 0x00000000006c0947 */ /* 0x000fea0003800000 */
[----:B------:R-:W-:-:S13]  /*5110*/  ISETP.GE.AND P0, PT, R7, 0x1, PT ;  /* 0x000000010700780c */ /* 0x000fda0003f06270 */
[----:B------:R-:W-:Y:S05]  /*5120*/  @P0 BRA `(.L_x_52) ;  /* 0x0000000000740947 */ /* 0x000fea0003800000 */
[----:B------:R-:W-:Y:S02]  /*5130*/  ISETP.GE.AND P0, PT, R7, -0x18, PT ;  /* 0xffffffe80700780c */ /* 0x000fe40003f06270 */
[----:B------:R-:W-:-:S11]  /*5140*/  LOP3.LUT R0, R0, 0x80000000, RZ, 0xc0, !PT ;  /* 0x8000000000007812 */ /* 0x000fd600078ec0ff */
[----:B------:R-:W-:Y:S05]  /*5150*/  @!P0 BRA `(.L_x_52) ;  /* 0x0000000000688947 */ /* 0x000fea0003800000 */
[-CC-:B------:R-:W-:Y:S01]  /*5160*/  FFMA.RZ R13, R17, R3.reuse, R30.reuse ;  /* 0x00000003110d7223 */ /* 0x180fe2000000c01e */
[----:B------:R-:W-:Y:S01]  /*5170*/  IADD3 R16, PT, PT, R7, 0x20, RZ ;  /* 0x0000002007107810 */ /* 0x000fe20007ffe0ff */
[CCC-:B------:R-:W-:Y:S01]  /*5180*/  FFMA.RP R8, R17.reuse, R3.reuse, R30.reuse ;  /* 0x0000000311087223 */ /* 0x1c0fe2000000801e */
[----:B------:R-:W-:Y:S01]  /*5190*/  FFMA.RM R3, R17, R3, R30 ;  /* 0x0000000311037223 */ /* 0x000fe2000000401e */
[----:B------:R-:W-:Y:S02]  /*51a0*/  ISETP.NE.AND P3, PT, R7, RZ, PT ;  /* 0x000000ff0700720c */ /* 0x000fe40003f65270 */
[----:B------:R-:W-:Y:S02]  /*51b0*/  LOP3.LUT R13, R13, 0x7fffff, RZ, 0xc0, !PT ;  /* 0x007fffff0d0d7812 */ /* 0x000fe400078ec0ff */
[----:B------:R-:W-:Y:S01]  /*51c0*/  ISETP.NE.AND P1, PT, R7, RZ, PT ;  /* 0x000000ff0700720c */ /* 0x000fe20003f25270 */
[----:B------:R-:W-:Y:S01]  /*51d0*/  IMAD.MOV R7, RZ, RZ, -R7 ;  /* 0x000000ffff077224 */ /* 0x000fe200078e0a07 */
[----:B------:R-:W-:-:S02]  /*51e0*/  LOP3.LUT R13, R13, 0x800000, RZ, 0xfc, !PT ;  /* 0x008000000d0d7812 */ /* 0x000fc400078efcff */
[----:B------:R-:W-:Y:S02]  /*51f0*/  FSETP.NEU.FTZ.AND P0, PT, R8, R3, PT ;  /* 0x000000030800720b */ /* 0x000fe40003f1d000 */
[----:B------:R-:W-:Y:S02]  /*5200*/  SHF.L.U32 R16, R13, R16, RZ ;  /* 0x000000100d107219 */ /* 0x000fe400000006ff */
[----:B------:R-:W-:Y:S02]  /*5210*/  SEL R8, R7, RZ, P3 ;  /* 0x000000ff07087207 */ /* 0x000fe40001800000 */
[----:B------:R-:W-:Y:S02]  /*5220*/  ISETP.NE.AND P1, PT, R16, RZ, P1 ;  /* 0x000000ff1000720c */ /* 0x000fe40000f25270 */
[----:B------:R-:W-:Y:S02]  /*5230*/  SHF.R.U32.HI R13, RZ, R8, R13 ;  /* 0x00000008ff0d7219 */ /* 0x000fe4000001160d */
[----:B------:R-:W-:-:S02]  /*5240*/  PLOP3.LUT P0, PT, P0, P1, PT, 0xf8, 0x8f ;  /* 0x00000000008f781c */ /* 0x000fc40000703f70 */
[----:B------:R-:W-:Y:S02]  /*5250*/  SHF.R.U32.HI R3, RZ, 0x1, R13 ;  /* 0x00000001ff037819 */ /* 0x000fe4000001160d */
[----:B------:R-:W-:-:S04]  /*5260*/  SEL R8, RZ, 0x1, !P0 ;  /* 0x00000001ff087807 */ /* 0x000fc80004000000 */
[----:B------:R-:W-:-:S04]  /*5270*/  LOP3.LUT R8, R8, 0x1, R3, 0xf8, !PT ;  /* 0x0000000108087812 */ /* 0x000fc800078ef803 */
[----:B------:R-:W-:-:S04]  /*5280*/  LOP3.LUT R8, R8, R13, RZ, 0xc0, !PT ;  /* 0x0000000d08087212 */ /* 0x000fc800078ec0ff */
[----:B------:R-:W-:-:S04]  /*5290*/  IADD3 R3, PT, PT, R3, R8, RZ ;  /* 0x0000000803037210 */ /* 0x000fc80007ffe0ff */
[----:B------:R-:W-:Y:S01]  /*52a0*/  LOP3.LUT R0, R3, R0, RZ, 0xfc, !PT ;  /* 0x0000000003007212 */ /* 0x000fe200078efcff */
[----:B------:R-:W-:Y:S06]  /*52b0*/  BRA `(.L_x_52) ;  /* 0x0000000000107947 */ /* 0x000fec0003800000 */
.L_x_51:
[----:B------:R-:W-:-:S04]  /*52c0*/  LOP3.LUT R0, R0, 0x80000000, RZ, 0xc0, !PT ;  /* 0x8000000000007812 */ /* 0x000fc800078ec0ff */
[----:B------:R-:W-:Y:S01]  /*52d0*/  LOP3.LUT R0, R0, 0x7f800000, RZ, 0xfc, !PT ;  /* 0x7f80000000007812 */ /* 0x000fe200078efcff */
[----:B------:R-:W-:Y:S06]  /*52e0*/  BRA `(.L_x_52) ;  /* 0x0000000000047947 */ /* 0x000fec0003800000 */
.L_x_50:
[----:B------:R-:W-:-:S07]  /*52f0*/  IMAD R0, R13, 0x800000, R0 ;  /* 0x008000000d007824 */ /* 0x000fce00078e0200 */
.L_x_52:
[----:B------:R-:W-:Y:S05]  /*5300*/  BSYNC.RECONVERGENT B1 ;  /* 0x0000000000017941 */ /* 0x000fea0003800200 */
.L_x_49:
[----:B------:R-:W-:Y:S05]  /*5310*/  BRA `(.L_x_53) ;  /* 0x0000000000207947 */ /* 0x000fea0003800000 */
.L_x_48:
[----:B------:R-:W-:-:S04]  /*5320*/  LOP3.LUT R0, R3, 0x80000000, R0, 0x48, !PT ;  /* 0x8000000003007812 */ /* 0x000fc800078e4800 */
[----:B------:R-:W-:Y:S01]  /*5330*/  LOP3.LUT R0, R0, 0x7f800000, RZ, 0xfc, !PT ;  /* 0x7f80000000007812 */ /* 0x000fe200078efcff */
[----:B------:R-:W-:Y:S06]  /*5340*/  BRA `(.L_x_53) ;  /* 0x0000000000147947 */ /* 0x000fec0003800000 */
.L_x_47:
[----:B------:R-:W-:Y:S01]  /*5350*/  LOP3.LUT R0, R3, 0x80000000, R0, 0x48, !PT ;  /* 0x8000000003007812 */ /* 0x000fe200078e4800 */
[----:B------:R-:W-:Y:S06]  /*5360*/  BRA `(.L_x_53) ;  /* 0x00000000000c7947 */ /* 0x000fec0003800000 */
.L_x_46:
[----:B------:R-:W0:Y:S01]  /*5370*/  MUFU.RSQ R0, -QNAN ;  /* 0xffc0000000007908 */ /* 0x000e220000001400 */
[----:B------:R-:W-:Y:S05]  /*5380*/  BRA `(.L_x_53) ;  /* 0x0000000000047947 */ /* 0x000fea0003800000 */
.L_x_45:
[----:B------:R-:W-:-:S07]  /*5390*/  FADD.FTZ R0, R0, R3 ;  /* 0x0000000300007221 */ /* 0x000fce0000010000 */
.L_x_53:
[----:B------:R-:W-:Y:S05]  /*53a0*/  BSYNC.RECONVERGENT B0 ;  /* 0x0000000000007941 */ /* 0x000fea0003800200 */
.L_x_43:
[----:B------:R-:W-:-:S04]  /*53b0*/  HFMA2 R3, -RZ, RZ, 0, 0 ;  /* 0x00000000ff037431 */ /* 0x000fc800000001ff */
[----:B0-----:R-:W-:Y:S05]  /*53c0*/  RET.REL.NODEC R2 `(_Z12secondKernelPhPfS0_iiif) ;  /* 0xffffffac020c7950 */ /* 0x001fea0003c3ffff */
.L_x_54:
        /* <DEDUP_REMOVED lines=11> */
.L_x_74:


//--------------------- .text._Z11firstKernelPhPfS0_iiif --------------------------
	.section	.text._Z11firstKernelPhPfS0_iiif,"ax",@progbits
	.align	128
        .global         _Z11firstKernelPhPfS0_iiif
        .type           _Z11firstKernelPhPfS0_iiif,@function
        .size           _Z11firstKernelPhPfS0_iiif,(.L_x_78 - _Z11firstKernelPhPfS0_iiif)
        .other          _Z11firstKernelPhPfS0_iiif,@"STO_CUDA_ENTRY STV_DEFAULT"
_Z11firstKernelPhPfS0_iiif:
.text._Z11firstKernelPhPfS0_iiif:
        /* <DEDUP_REMOVED lines=8> */
[----:B------:R-:W0:Y:S01]  /*0080*/  LDC R3, c[0x0][0x398] ;  /* 0x0000e600ff037b82 */ /* 0x000e220000000800 */
[----:B------:R-:W1:Y:S01]  /*0090*/  LDCU.64 UR6, c[0x0][0x380] ;  /* 0x00007000ff0677ac */ /* 0x000e620008000a00 */
[----:B------:R-:W-:-:S06]  /*00a0*/  IMAD.MOV.U32 R15, RZ, RZ, 0x3f800000 ;  /* 0x3f800000ff0f7424 */ /* 0x000fcc00078e00ff */
[----:B------:R-:W2:Y:S08]  /*00b0*/  LDC.64 R20, c[0x0][0x3a0] ;  /* 0x0000e800ff147b82 */ /* 0x000eb00000000a00 */
[----:B------:R-:W3:Y:S01]  /*00c0*/  LDC.64 R16, c[0x0][0x390] ;  /* 0x0000e400ff107b82 */ /* 0x000ee20000000a00 */
[----:B0-----:R-:W-:Y:S01]  /*00d0*/  IMAD R5, R3, UR5, RZ ;  /* 0x0000000503057c24 */ /* 0x001fe2000f8e02ff */
[----:B------:R-:W0:Y:S01]  /*00e0*/  LDCU.64 UR4, c[0x0][0x358] ;  /* 0x00006b00ff0477ac */ /* 0x000e220008000a00 */
[----:B------:R-:W-:-:S05]  /*00f0*/  IMAD R0, R0, R3, RZ ;  /* 0x0000000300007224 */ /* 0x000fca00078e02ff */
[----:B------:R-:W-:Y:S01]  /*0100*/  SHF.R.S32.HI R2, RZ, 0x1f, R0 ;  /* 0x0000001fff027819 */ /* 0x000fe20000011400 */
[-C--:B--2---:R-:W-:Y:S02]  /*0110*/  IMAD R5, R5, R20.reuse, RZ ;  /* 0x0000001405057224 */ /* 0x084fe400078e02ff */
[----:B------:R-:W-:-:S03]  /*0120*/  IMAD R7, R0, R20, RZ ;  /* 0x0000001400077224 */ /* 0x000fc600078e02ff */
[----:B------:R-:W-:Y:S02]  /*0130*/  IADD3 R19, P0, PT, R5, R0, RZ ;  /* 0x0000000005137210 */ /* 0x000fe40007f1e0ff */
[----:B-1----:R-:W-:Y:S01]  /*0140*/  IADD3 R12, P1, PT, R7, UR6, RZ ;  /* 0x00000006070c7c10 */ /* 0x002fe2000ff3e0ff */
[C---:B---3--:R-:W-:Y:S01]  /*0150*/  IMAD.WIDE R16, R5.reuse, 0x4, R16 ;  /* 0x0000000405107825 */ /* 0x048fe200078e0210 */
[----:B------:R-:W-:Y:S02]  /*0160*/  LEA.HI.X.SX32 R2, R5, R2, 0x1, P0 ;  /* 0x0000000205027211 */ /* 0x000fe400000f0eff */
[----:B------:R-:W-:Y:S02]  /*0170*/  LEA.HI.X.SX32 R13, R7, UR7, 0x1, P1 ;  /* 0x00000007070d7c11 */ /* 0x000fe400088f0eff */
[----:B------:R-:W-:-:S03]  /*0180*/  LEA R22, P0, R19, R16, 0x2 ;  /* 0x0000001013167211 */ /* 0x000fc600078010ff */
[----:B0-----:R0:W5:Y:S01]  /*0190*/  LDG.E.U8 R0, desc[UR4][R12.64] ;  /* 0x000000040c007981 */ /* 0x001162000c1e1100 */
[----:B------:R-:W-:Y:S01]  /*01a0*/  LEA.HI.X R19, R19, R17, R2, 0x2, P0 ;  /* 0x0000001113137211 */ /* 0x000fe200000f1402 */
[----:B------:R-:W-:Y:S02]  /*01b0*/  IMAD.MOV.U32 R18, RZ, RZ, R22 ;  /* 0x000000ffff127224 */ /* 0x000fe400078e0016 */
[----:B------:R0:W5:Y:S04]  /*01c0*/  LDG.E.U8 R2, desc[UR4][R12.64+0x1] ;  /* 0x000001040c027981 */ /* 0x000168000c1e1100 */
[----:B------:R0:W5:Y:S04]  /*01d0*/  LDG.E.U8 R4, desc[UR4][R12.64+0x2] ;  /* 0x000002040c047981 */ /* 0x000168000c1e1100 */
[----:B------:R0:W-:Y:S04]  /*01e0*/  STG.E desc[UR4][R18.64], R15 ;  /* 0x0000000f12007986 */ /* 0x0001e8000c101904 */
[----:B------:R-:W2:Y:S01]  /*01f0*/  LDG.E.U8 R5, desc[UR4][R12.64] ;  /* 0x000000040c057981 */ /* 0x000ea2000c1e1100 */
[----:B------:R-:W-:Y:S01]  /*0200*/  IMAD.WIDE R16, R7, 0x4, R16 ;  /* 0x0000000407107825 */ /* 0x000fe200078e0210 */
[----:B--2---:R-:W-:-:S05]  /*0210*/  I2FP.F32.U32 R7, R5 ;  /* 0x0000000500077245 */ /* 0x004fca0000201000 */
[----:B------:R0:W-:Y:S04]  /*0220*/  STG.E desc[UR4][R16.64], R7 ;  /* 0x0000000710007986 */ /* 0x0001e8000c101904 */
[----:B------:R-:W2:Y:S01]  /*0230*/  LDG.E.U8 R5, desc[UR4][R12.64+0x1] ;  /* 0x000001040c057981 */ /* 0x000ea2000c1e1100 */
[----:B------:R-:W-:Y:S02]  /*0240*/  ISETP.GE.AND P0, PT, R3, 0x2, PT ;  /* 0x000000020300780c */ /* 0x000fe40003f06270 */
[----:B--2---:R-:W-:-:S05]  /*0250*/  I2FP.F32.U32 R9, R5 ;  /* 0x0000000500097245 */ /* 0x004fca0000201000 */
[----:B------:R0:W-:Y:S04]  /*0260*/  STG.E desc[UR4][R16.64+0x4], R9 ;  /* 0x0000040910007986 */ /* 0x0001e8000c101904 */
[----:B------:R-:W2:Y:S02]  /*0270*/  LDG.E.U8 R5, desc[UR4][R12.64+0x2] ;  /* 0x000002040c057981 */ /* 0x000ea4000c1e1100 */
[----:B--2---:R-:W-:Y:S01]  /*0280*/  I2FP.F32.U32 R11, R5 ;  /* 0x00000005000b7245 */ /* 0x004fe20000201000 */
[----:B------:R-:W-:-:S04]  /*0290*/  FADD R5, -R21, 1 ;  /* 0x3f80000015057421 */ /* 0x000fc80000000100 */
[----:B------:R0:W-:Y:S01]  /*02a0*/  STG.E desc[UR4][R16.64+0x8], R11 ;  /* 0x0000080b10007986 */ /* 0x0001e2000c101904 */
[----:B------:R-:W-:Y:S05]  /*02b0*/  @!P0 BRA `(.L_x_55) ;  /* 0x0000001400d08947 */ /* 0x000fea0003800000 */
[C---:B------:R-:W-:Y:S02]  /*02c0*/  VIADD R6, R3.reuse, 0xfffffffe ;  /* 0xfffffffe03067836 */ /* 0x040fe40000000000 */
[----:B0-----:R-:W-:Y:S02]  /*02d0*/  VIADD R18, R3, 0xffffffff ;  /* 0xffffffff03127836 */ /* 0x001fe40000000000 */
[----:B------:R-:W-:Y:S01]  /*02e0*/  IMAD.MOV.U32 R20, RZ, RZ, 0x3f800000 ;  /* 0x3f800000ff147424 */ /* 0x000fe200078e00ff */
[----:B------:R-:W-:-:S13]  /*02f0*/  ISETP.GE.U32.AND P1, PT, R6, 0x3, PT ;  /* 0x000000030600780c */ /* 0x000fda0003f26070 */
[----:B------:R-:W-:Y:S05]  /*0300*/  @!P1 BRA `(.L_x_56) ;  /* 0x0000000c001c9947 */ /* 0x000fea0003800000 */
[----:B------:R-:W-:Y:S01]  /*0310*/  IADD3 R12, P1, PT, R12, 0xe, RZ ;  /* 0x0000000e0c0c7810 */ /* 0x000fe20007f3e0ff */
[----:B------:R-:W-:Y:S01]  /*0320*/  IMAD.MOV.U32 R20, RZ, RZ, 0x3f800000 ;  /* 0x3f800000ff147424 */ /* 0x000fe200078e00ff */
[----:B------:R-:W-:Y:S01]  /*0330*/  LOP3.LUT R23, R18, 0xfffffffc, RZ, 0xc0, !PT ;  /* 0xfffffffc12177812 */ /* 0x000fe200078ec0ff */
[----:B------:R-:W0:Y:S02]  /*0340*/  LDCU.64 UR6, c[0x0][0x388] ;  /* 0x00007100ff0677ac */ /* 0x000e240008000a00 */
[----:B------:R-:W-:Y:S02]  /*0350*/  IMAD.X R13, RZ, RZ, R13, P1 ;  /* 0x000000ffff0d7224 */ /* 0x000fe400008e060d */
[----:B------:R-:W-:-:S07]  /*0360*/  IMAD.MOV R23, RZ, RZ, -R23 ;  /* 0x000000ffff177224 */ /* 0x000fce00078e0a17 */
.L_x_57:
[----:B------:R-:W2:Y:S04]  /*0370*/  LDG.E.U8 R8, desc[UR4][R12.64+-0xa] ;  /* 0xfffff6040c087981 */ /* 0x000ea8000c1e1100 */
[----:B------:R-:W3:Y:S04]  /*0380*/  LDG.E.U8 R6, desc[UR4][R12.64+-0xb] ;  /* 0xfffff5040c067981 */ /* 0x000ee8000c1e1100 */
[----:B------:R-:W4:Y:S01]  /*0390*/  LDG.E.U8 R10, desc[UR4][R12.64+-0x9] ;  /* 0xfffff7040c0a7981 */ /* 0x000f22000c1e1100 */
[----:B--2--5:R-:W-:Y:S02]  /*03a0*/  VIMNMX.U16x2 R24, PT, PT, R8, R2, PT ;  /* 0x0000000208187248 */ /* 0x024fe40003fe0200 */
[----:B-1-3--:R-:W-:-:S02]  /*03b0*/  VIMNMX.U16x2 R14, PT, PT, R6, R0, !PT ;  /* 0x00000000060e7248 */ /* 0x00afc40007fe0200 */
[----:B------:R-:W-:Y:S02]  /*03c0*/  VIMNMX.U16x2 R15, PT, PT, R6, R0, PT ;  /* 0x00000000060f7248 */ /* 0x000fe40003fe0200 */
[----:B------:R-:W-:Y:S02]  /*03d0*/  VIMNMX.U16x2 R0, PT, PT, R8, R2, !PT ;  /* 0x0000000208007248 */ /* 0x000fe40007fe0200 */
[CC--:B----4-:R-:W-:Y:S01]  /*03e0*/  VIMNMX.U16x2 R2, PT, PT, R10.reuse, R4.reuse, !PT ;  /* 0x000000040a027248 */ /* 0x0d0fe20007fe0200 */
[----:B------:R-:W-:Y:S01]  /*03f0*/  IMAD.MOV R24, RZ, RZ, -R24 ;  /* 0x000000ffff187224 */ /* 0x000fe200078e0a18 */
[----:B------:R-:W-:Y:S02]  /*0400*/  VIMNMX.U16x2 R4, PT, PT, R10, R4, PT ;  /* 0x000000040a047248 */ /* 0x000fe40003fe0200 */
[----:B------:R-:W-:Y:S02]  /*0410*/  IADD3 R15, PT, PT, RZ, -R15, RZ ;  /* 0x8000000fff0f7210 */ /* 0x000fe40007ffe0ff */
[----:B------:R-:W-:Y:S01]  /*0420*/  PRMT R25, R24, 0x7710, RZ ;  /* 0x0000771018197816 */ /* 0x000fe200000000ff */
[----:B------:R-:W-:Y:S01]  /*0430*/  IMAD.MOV R4, RZ, RZ, -R4 ;  /* 0x000000ffff047224 */ /* 0x000fe200078e0a04 */
[----:B------:R-:W-:-:S03]  /*0440*/  PRMT R15, R15, 0x7710, RZ ;  /* 0x000077100f0f7816 */ /* 0x000fc600000000ff */
[----:B------:R-:W-:Y:S01]  /*0450*/  IMAD.IADD R0, R0, 0x1, R25 ;  /* 0x0000000100007824 */ /* 0x000fe200078e0219 */
[----:B------:R-:W-:Y:S01]  /*0460*/  PRMT R27, R4, 0x7710, RZ ;  /* 0x00007710041b7816 */ /* 0x000fe200000000ff */
[----:B------:R-:W-:-:S03]  /*0470*/  IMAD.IADD R14, R14, 0x1, R15 ;  /* 0x000000010e0e7824 */ /* 0x000fc600078e020f */
[----:B------:R-:W-:Y:S01]  /*0480*/  LOP3.LUT R0, R0, 0xffff, RZ, 0xc0, !PT ;  /* 0x0000ffff00007812 */ /* 0x000fe200078ec0ff */
[----:B------:R-:W-:Y:S01]  /*0490*/  IMAD.IADD R2, R2, 0x1, R27 ;  /* 0x0000000102027824 */ /* 0x000fe200078e021b */
[----:B------:R-:W-:-:S04]  /*04a0*/  LOP3.LUT R15, R14, 0xffff, RZ, 0xc0, !PT ;  /* 0x0000ffff0e0f7812 */ /* 0x000fc800078ec0ff */
[----:B------:R-:W-:Y:S01]  /*04b0*/  LOP3.LUT R2, R2, 0xffff, RZ, 0xc0, !PT ;  /* 0x0000ffff02027812 */ /* 0x000fe200078ec0ff */
[----:B------:R-:W-:-:S04]  /*04c0*/  IMAD R15, R15, 0x2, R0 ;  /* 0x000000020f0f7824 */ /* 0x000fc800078e0200 */
[----:B------:R-:W-:-:S05]  /*04d0*/  IMAD.IADD R2, R2, 0x1, R15 ;  /* 0x0000000102027824 */ /* 0x000fca00078e020f */
[----:B------:R-:W-:-:S04]  /*04e0*/  LOP3.LUT R2, R2, 0x1ffc, RZ, 0xc0, !PT ;  /* 0x00001ffc02027812 */ /* 0x000fc800078ec0ff */
[----:B0-----:R-:W-:-:S04]  /*04f0*/  IADD3 R14, P1, PT, R2, UR6, RZ ;  /* 0x00000006020e7c10 */ /* 0x001fc8000ff3e0ff */
[----:B------:R-:W-:-:S05]  /*0500*/  IADD3.X R15, PT, PT, RZ, UR7, RZ, P1, !PT ;  /* 0x00000007ff0f7c10 */ /* 0x000fca0008ffe4ff */
[----:B------:R-:W2:Y:S01]  /*0510*/  LDG.E R14, desc[UR4][R14.64] ;  /* 0x000000040e0e7981 */ /* 0x000ea2000c1e1900 */
[----:B------:R-:W0:Y:S02]  /*0520*/  I2F.U16 R0, R6 ;  /* 0x0000000600007306 */ /* 0x000e240000101000 */
[----:B0-----:R-:W-:Y:S01]  /*0530*/  FMUL R25, R5, R0 ;  /* 0x0000000005197220 */ /* 0x001fe20000400000 */
[----:B--2---:R-:W-:-:S04]  /*0540*/  FMUL R0, R14, R21 ;  /* 0x000000150e007220 */ /* 0x004fc80000400000 */
[----:B------:R-:W-:-:S05]  /*0550*/  FFMA R25, R0, R7, R25 ;  /* 0x0000000700197223 */ /* 0x000fca0000000019 */
[----:B------:R-:W-:Y:S04]  /*0560*/  STG.E desc[UR4][R16.64+0xc], R25 ;  /* 0x00000c1910007986 */ /* 0x000fe8000c101904 */
[----:B------:R-:W2:Y:S02]  /*0570*/  LDG.E.U8 R2, desc[UR4][R12.64+-0xa] ;  /* 0xfffff6040c027981 */ /* 0x000ea4000c1e1100 */
[----:B--2---:R-:W-:-:S05]  /*0580*/  I2FP.F32.U32 R2, R2 ;  /* 0x0000000200027245 */ /* 0x004fca0000201000 */
[----:B------:R-:W-:-:S04]  /*0590*/  FMUL R7, R5, R2 ;  /* 0x0000000205077220 */ /* 0x000fc80000400000 */
[----:B------:R-:W-:-:S05]  /*05a0*/  FFMA R9, R0, R9, R7 ;  /* 0x0000000900097223 */ /* 0x000fca0000000007 */
[----:B------:R0:W-:Y:S04]  /*05b0*/  STG.E desc[UR4][R16.64+0x10], R9 ;  /* 0x0000100910007986 */ /* 0x0001e8000c101904 */
[----:B------:R-:W2:Y:S01]  /*05c0*/  LDG.E.U8 R2, desc[UR4][R12.64+-0x9] ;  /* 0xfffff7040c027981 */ /* 0x000ea2000c1e1100 */
[----:B------:R-:W-:Y:S01]  /*05d0*/  FFMA R20, R0, R20, R5 ;  /* 0x0000001400147223 */ /* 0x000fe20000000005 */
[----:B------:R-:W-:Y:S02]  /*05e0*/  IMAD.MOV.U32 R14, RZ, RZ, R22 ;  /* 0x000000ffff0e7224 */ /* 0x000fe400078e0016 */
[----:B------:R-:W-:Y:S01]  /*05f0*/  IMAD.MOV.U32 R15, RZ, RZ, R19 ;  /* 0x000000ffff0f7224 */ /* 0x000fe200078e0013 */
[----:B--2---:R-:W-:-:S05]  /*0600*/  I2FP.F32.U32 R2, R2 ;  /* 0x0000000200027245 */ /* 0x004fca0000201000 */
[----:B------:R-:W-:-:S04]  /*0610*/  FMUL R7, R5, R2 ;  /* 0x0000000205077220 */ /* 0x000fc80000400000 */
[----:B------:R-:W-:-:S05]  /*0620*/  FFMA R11, R0, R11, R7 ;  /* 0x0000000b000b7223 */ /* 0x000fca0000000007 */
[----:B------:R-:W-:Y:S04]  /*0630*/  STG.E desc[UR4][R16.64+0x14], R11 ;  /* 0x0000140b10007986 */ /* 0x000fe8000c101904 */
[----:B------:R1:W-:Y:S04]  /*0640*/  STG.E desc[UR4][R14.64+0x4], R20 ;  /* 0x000004140e007986 */ /* 0x0003e8000c101904 */
[----:B------:R-:W2:Y:S04]  /*0650*/  LDG.E.U8 R0, desc[UR4][R12.64+-0x8] ;  /* 0xfffff8040c007981 */ /* 0x000ea8000c1e1100 */
[----:B------:R-:W3:Y:S04]  /*0660*/  LDG.E.U8 R2, desc[UR4][R12.64+-0x7] ;  /* 0xfffff9040c027981 */ /* 0x000ee8000c1e1100 */
[----:B------:R-:W4:Y:S01]  /*0670*/  LDG.E.U8 R4, desc[UR4][R12.64+-0x6] ;  /* 0xfffffa040c047981 */ /* 0x000f22000c1e1100 */
[----:B--2---:R-:W-:-:S02]  /*0680*/  VIMNMX.U16x2 R7, PT, PT, R0, R6, PT ;  /* 0x0000000600077248 */ /* 0x004fc40003fe0200 */
[----:B---3--:R-:W-:-:S03]  /*0690*/  VIMNMX.U16x2 R19, PT, PT, R2, R8, PT ;  /* 0x0000000802137248 */ /* 0x008fc60003fe0200 */
[----:B------:R-:W-:Y:S01]  /*06a0*/  IMAD.MOV R7, RZ, RZ, -R7 ;  /* 0x000000ffff077224 */ /* 0x000fe200078e0a07 */
[----:B----4-:R-:W-:Y:S01]  /*06b0*/  VIMNMX.U16x2 R22, PT, PT, R4, R10, PT ;  /* 0x0000000a04167248 */ /* 0x010fe20003fe0200 */
[----:B------:R-:W-:Y:S01]  /*06c0*/  IMAD.MOV R19, RZ, RZ, -R19 ;  /* 0x000000ffff137224 */ /* 0x000fe200078e0a13 */
[----:B------:R-:W-:Y:S02]  /*06d0*/  VIMNMX.U16x2 R6, PT, PT, R0, R6, !PT ;  /* 0x0000000600067248 */ /* 0x000fe40007fe0200 */
[----:B------:R-:W-:Y:S01]  /*06e0*/  VIMNMX.U16x2 R8, PT, PT, R2, R8, !PT ;  /* 0x0000000802087248 */ /* 0x000fe20007fe0200 */
[----:B------:R-:W-:Y:S01]  /*06f0*/  IMAD.MOV R22, RZ, RZ, -R22 ;  /* 0x000000ffff167224 */ /* 0x000fe200078e0a16 */
[----:B------:R-:W-:Y:S02]  /*0700*/  PRMT R7, R7, 0x7710, RZ ;  /* 0x0000771007077816 */ /* 0x000fe400000000ff */
[----:B------:R-:W-:Y:S02]  /*0710*/  PRMT R19, R19, 0x7710, RZ ;  /* 0x0000771013137816 */ /* 0x000fe400000000ff */
[----:B------:R-:W-:Y:S01]  /*0720*/  VIMNMX.U16x2 R10, PT, PT, R4, R10, !PT ;  /* 0x0000000a040a7248 */ /* 0x000fe20007fe0200 */
[----:B------:R-:W-:Y:S01]  /*0730*/  IMAD.IADD R6, R6, 0x1, R7 ;  /* 0x0000000106067824 */ /* 0x000fe200078e0207 */
[----:B------:R-:W-:Y:S01]  /*0740*/  PRMT R27, R22, 0x7710, RZ ;  /* 0x00007710161b7816 */ /* 0x000fe200000000ff */
[----:B------:R-:W-:-:S03]  /*0750*/  IMAD.IADD R8, R8, 0x1, R19 ;  /* 0x0000000108087824 */ /* 0x000fc600078e0213 */
[----:B------:R-:W-:Y:S02]  /*0760*/  IADD3 R10, PT, PT, R10, R27, RZ ;  /* 0x0000001b0a0a7210 */ /* 0x000fe40007ffe0ff */
[----:B------:R-:W-:Y:S02]  /*0770*/  LOP3.LUT R7, R6, 0xffff, RZ, 0xc0, !PT ;  /* 0x0000ffff06077812 */ /* 0x000fe400078ec0ff */
[----:B------:R-:W-:Y:S02]  /*0780*/  LOP3.LUT R8, R8, 0xffff, RZ, 0xc0, !PT ;  /* 0x0000ffff08087812 */ /* 0x000fe400078ec0ff */
[----:B------:R-:W-:-:S03]  /*0790*/  LOP3.LUT R10, R10, 0xffff, RZ, 0xc0, !PT ;  /* 0x0000ffff0a0a7812 */ /* 0x000fc600078ec0ff */
[----:B------:R-:W-:-:S04]  /*07a0*/  IMAD R7, R7, 0x2, R8 ;  /* 0x0000000207077824 */ /* 0x000fc800078e0208 */
[----:B------:R-:W-:-:S05]  /*07b0*/  IMAD.IADD R7, R10, 0x1, R7 ;  /* 0x000000010a077824 */ /* 0x000fca00078e0207 */
[----:B------:R-:W-:-:S04]  /*07c0*/  LOP3.LUT R7, R7, 0x1ffc, RZ, 0xc0, !PT ;  /* 0x00001ffc07077812 */ /* 0x000fc800078ec0ff */
[----:B------:R-:W-:-:S05]  /*07d0*/  IADD3 R6, P1, PT, R7, UR6, RZ ;  /* 0x0000000607067c10 */ /* 0x000fca000ff3e0ff */
[----:B------:R-:W-:-:S05]  /*07e0*/  IMAD.X R7, RZ, RZ, UR7, P1 ;  /* 0x00000007ff077e24 */ /* 0x000fca00088e06ff */
[----:B------:R-:W2:Y:S01]  /*07f0*/  LDG.E R6, desc[UR4][R6.64] ;  /* 0x0000000406067981 */ /* 0x000ea2000c1e1900 */
[----:B------:R-:W3:Y:S02]  /*0800*/  I2F.U16 R8, R0 ;  /* 0x0000000000087306 */ /* 0x000ee40000101000 */
[----:B---3--:R-:W-:Y:S01]  /*0810*/  FMUL R10, R5, R8 ;  /* 0x00000008050a7220 */ /* 0x008fe20000400000 */
[----:B--2---:R-:W-:-:S04]  /*0820*/  FMUL R8, R6, R21 ;  /* 0x0000001506087220 */ /* 0x004fc80000400000 */
[----:B------:R-:W-:-:S05]  /*0830*/  FFMA R19, R25, R8, R10 ;  /* 0x0000000819137223 */ /* 0x000fca000000000a */
[----:B------:R-:W-:Y:S04]  /*0840*/  STG.E desc[UR4][R16.64+0x18], R19 ;  /* 0x0000181310007986 */ /* 0x000fe8000c101904 */
[----:B------:R-:W2:Y:S02]  /*0850*/  LDG.E.U8 R10, desc[UR4][R12.64+-0x7] ;  /* 0xfffff9040c0a7981 */ /* 0x000ea4000c1e1100 */
[----:B--2---:R-:W-:-:S05]  /*0860*/  I2FP.F32.U32 R10, R10 ;  /* 0x0000000a000a7245 */ /* 0x004fca0000201000 */
[----:B------:R-:W-:-:S04]  /*0870*/  FMUL R10, R5, R10 ;  /* 0x0000000a050a7220 */ /* 0x000fc80000400000 */
[----:B0-----:R-:W-:-:S05]  /*0880*/  FFMA R9, R9, R8, R10 ;  /* 0x0000000809097223 */ /* 0x001fca000000000a */
[----:B------:R0:W-:Y:S04]  /*0890*/  STG.E desc[UR4][R16.64+0x1c], R9 ;  /* 0x00001c0910007986 */ /* 0x0001e8000c101904 */
[----:B------:R-:W2:Y:S01]  /*08a0*/  LDG.E.U8 R6, desc[UR4][R12.64+-0x6] ;  /* 0xfffffa040c067981 */ /* 0x000ea2000c1e1100 */
[----:B-1----:R-:W-:Y:S01]  /*08b0*/  FFMA R20, R20, R8, R5 ;  /* 0x0000000814147223 */ /* 0x002fe20000000005 */
        /* <DEDUP_REMOVED lines=14> */
[----:B------:R-:W-:Y:S01]  /*09a0*/  PRMT R7, R7, 0x7710, RZ ;  /* 0x0000771007077816 */ /* 0x000fe200000000ff */
[----:B------:R-:W-:Y:S01]  /*09b0*/  IMAD.MOV R24, RZ, RZ, -R24 ;  /* 0x000000ffff187224 */ /* 0x000fe200078e0a18 */
[----:B------:R-:W-:Y:S02]  /*09c0*/  VIMNMX.U16x2 R2, PT, PT, R8, R2, !PT ;  /* 0x0000000208027248 */ /* 0x000fe40007fe0200 */
[----:B------:R-:W-:Y:S01]  /*09d0*/  PRMT R25, R22, 0x7710, RZ ;  /* 0x0000771016197816 */ /* 0x000fe200000000ff */
[----:B------:R-:W-:Y:S01]  /*09e0*/  IMAD.IADD R0, R0, 0x1, R7 ;  /* 0x0000000100007824 */ /* 0x000fe200078e0207 */
[----:B------:R-:W-:-:S02]  /*09f0*/  VIMNMX.U16x2 R4, PT, PT, R10, R4, !PT ;  /* 0x000000040a047248 */ /* 0x000fc40007fe0200 */
[----:B------:R-:W-:Y:S02]  /*0a00*/  PRMT R27, R24, 0x7710, RZ ;  /* 0x00007710181b7816 */ /* 0x000fe400000000ff */
[----:B------:R-:W-:Y:S02]  /*0a10*/  IADD3 R2, PT, PT, R2, R25, RZ ;  /* 0x0000001902027210 */ /* 0x000fe40007ffe0ff */
[----:B------:R-:W-:Y:S01]  /*0a20*/  LOP3.LUT R7, R0, 0xffff, RZ, 0xc0, !PT ;  /* 0x0000ffff00077812 */ /* 0x000fe200078ec0ff */
[----:B------:R-:W-:Y:S01]  /*0a30*/  IMAD.IADD R4, R4, 0x1, R27 ;  /* 0x0000000104047824 */ /* 0x000fe200078e021b */
[----:B------:R-:W-:-:S04]  /*0a40*/  LOP3.LUT R2, R2, 0xffff, RZ, 0xc0, !PT ;  /* 0x0000ffff02027812 */ /* 0x000fc800078ec0ff */
[----:B------:R-:W-:Y:S01]  /*0a50*/  LOP3.LUT R4, R4, 0xffff, RZ, 0xc0, !PT ;  /* 0x0000ffff04047812 */ /* 0x000fe200078ec0ff */
        /* <DEDUP_REMOVED lines=59> */
[----:B------:R-:W-:Y:S04]  /*0e10*/  STG.E desc[UR4][R16.64+0x34], R9 ;  /* 0x0000340910007986 */ /* 0x000fe8000c101904 */
[----:B------:R0:W2:Y:S01]  /*0e20*/  LDG.E.U8 R8, desc[UR4][R12.64] ;  /* 0x000000040c087981 */ /* 0x0000a2000c1e1100 */
[----:B------:R-:W-:Y:S01]  /*0e30*/  IADD3 R24, P1, PT, R16, 0x30, RZ ;  /* 0x0000003010187810 */ /* 0x000fe20007f3e0ff */
[----:B------:R-:W-:-:S04]  /*0e40*/  VIADD R23, R23, 0x4 ;  /* 0x0000000417177836 */ /* 0x000fc80000000000 */
[----:B------:R-:W-:Y:S01]  /*0e50*/  IMAD.X R25, RZ, RZ, R17, P1 ;  /* 0x000000ffff197224 */ /* 0x000fe200008e0611 */
[----:B------:R-:W-:Y:S01]  /*0e60*/  ISETP.NE.AND P1, PT, R23, RZ, PT ;  /* 0x000000ff1700720c */ /* 0x000fe20003f25270 */
[----:B-1----:R-:W-:Y:S01]  /*0e70*/  FFMA R20, R20, R6, R5 ;  /* 0x0000000614147223 */ /* 0x002fe20000000005 */
[----:B------:R-:W-:Y:S02]  /*0e80*/  IADD3 R22, P2, PT, R14, 0x10, RZ ;  /* 0x000000100e167810 */ /* 0x000fe40007f5e0ff */
[----:B0-----:R-:W-:-:S05]  /*0e90*/  IADD3 R12, P3, PT, R12, 0xc, RZ ;  /* 0x0000000c0c0c7810 */ /* 0x001fca0007f7e0ff */
[----:B------:R-:W-:Y:S01]  /*0ea0*/  IMAD.X R13, RZ, RZ, R13, P3 ;  /* 0x000000ffff0d7224 */ /* 0x000fe200018e060d */
[----:B--2---:R-:W-:-:S05]  /*0eb0*/  I2FP.F32.U32 R8, R8 ;  /* 0x0000000800087245 */ /* 0x004fca0000201000 */
[----:B------:R-:W-:-:S04]  /*0ec0*/  FMUL R8, R5, R8 ;  /* 0x0000000805087220 */ /* 0x000fc80000400000 */
[----:B------:R-:W-:Y:S01]  /*0ed0*/  FFMA R11, R19, R6, R8 ;  /* 0x00000006130b7223 */ /* 0x000fe20000000008 */
[----:B------:R-:W-:-:S04]  /*0ee0*/  IADD3.X R19, PT, PT, RZ, R15, RZ, P2, !PT ;  /* 0x0000000fff137210 */ /* 0x000fc800017fe4ff */
[----:B------:R0:W-:Y:S04]  /*0ef0*/  STG.E desc[UR4][R16.64+0x38], R11 ;  /* 0x0000380b10007986 */ /* 0x0001e8000c101904 */
[----:B------:R1:W-:Y:S01]  /*0f00*/  STG.E desc[UR4][R14.64+0x10], R20 ;  /* 0x000010140e007986 */ /* 0x0003e2000c101904 */
[----:B0-----:R-:W-:Y:S02]  /*0f10*/  IMAD.MOV.U32 R16, RZ, RZ, R24 ;  /* 0x000000ffff107224 */ /* 0x001fe400078e0018 */
[----:B------:R-:W-:Y:S01]  /*0f20*/  IMAD.MOV.U32 R17, RZ, RZ, R25 ;  /* 0x000000ffff117224 */ /* 0x000fe200078e0019 */
[----:B------:R-:W-:Y:S06]  /*0f30*/  @P1 BRA `(.L_x_57) ;  /* 0xfffffff4000c1947 */ /* 0x000fec000383ffff */
[----:B------:R-:W-:Y:S01]  /*0f40*/  IADD3 R12, P1, PT, R12, -0xe, RZ ;  /* 0xfffffff20c0c7810 */ /* 0x000fe20007f3e0ff */
[----:B------:R-:W-:Y:S02]  /*0f50*/  IMAD.MOV.U32 R16, RZ, RZ, R24 ;  /* 0x000000ffff107224 */ /* 0x000fe400078e0018 */
[----:B------:R-:W-:Y:S01]  /*0f60*/  IMAD.MOV.U32 R17, RZ, RZ, R25 ;  /* 0x000000ffff117224 */ /* 0x000fe200078e0019 */
[----:B------:R-:W-:-:S09]  /*0f70*/  IADD3.X R13, PT, PT, R13, -0x1, RZ, P1, !PT ;  /* 0xffffffff0d0d7810 */ /* 0x000fd20000ffe4ff */
.L_x_56:
[----:B------:R-:W-:-:S13]  /*0f80*/  LOP3.LUT P1, R6, R18, 0x3, RZ, 0xc0, !PT ;  /* 0x0000000312067812 */ /* 0x000fda000782c0ff */
[----:B------:R-:W-:Y:S05]  /*0f90*/  @!P1 BRA `(.L_x_55) ;  /* 0x0000000800989947 */ /* 0x000fea0003800000 */
[----:B------:R-:W-:Y:S02]  /*0fa0*/  ISETP.NE.AND P2, PT, R6, 0x1, PT ;  /* 0x000000010600780c */ /* 0x000fe40003f45270 */
[----:B------:R-:W-:-:S04]  /*0fb0*/  LOP3.LUT R18, R18, 0x1, RZ, 0xc0, !PT ;  /* 0x0000000112127812 */ /* 0x000fc800078ec0ff */
[----:B------:R-:W-:-:S07]  /*0fc0*/  ISETP.NE.U32.AND P1, PT, R18, 0x1, PT ;  /* 0x000000011200780c */ /* 0x000fce0003f25070 */
[----:B------:R-:W-:Y:S06]  /*0fd0*/  @!P2 BRA `(.L_x_58) ;  /* 0x000000040098a947 */ /* 0x000fec0003800000 */
[----:B------:R-:W1:Y:S01]  /*0fe0*/  LDG.E.U8 R6, desc[UR4][R12.64+0x3] ;  /* 0x000003040c067981 */ /* 0x000e62000c1e1100 */
[----:B------:R-:W0:Y:S03]  /*0ff0*/  LDCU.64 UR6, c[0x0][0x388] ;  /* 0x00007100ff0677ac */ /* 0x000e260008000a00 */
[----:B------:R-:W2:Y:S04]  /*1000*/  LDG.E.U8 R8, desc[UR4][R12.64+0x4] ;  /* 0x000004040c087981 */ /* 0x000ea8000c1e1100 */
[----:B------:R-:W3:Y:S01]  /*1010*/  LDG.E.U8 R10, desc[UR4][R12.64+0x5] ;  /* 0x000005040c0a7981 */ /* 0x000ee2000c1e1100 */
[CC--:B-1---5:R-:W-:Y:S02]  /*1020*/  VIMNMX.U16x2 R14, PT, PT, R6.reuse, R0.reuse, !PT ;  /* 0x00000000060e7248 */ /* 0x0e2fe40007fe0200 */
[----:B------:R-:W-:-:S02]  /*1030*/  VIMNMX.U16x2 R15, PT, PT, R6, R0, PT ;  /* 0x00000000060f7248 */ /* 0x000fc40003fe0200 */
[CC--:B--2---:R-:W-:Y:S02]  /*1040*/  VIMNMX.U16x2 R18, PT, PT, R8.reuse, R2.reuse, PT ;  /* 0x0000000208127248 */ /* 0x0c4fe40003fe0200 */
[----:B------:R-:W-:Y:S01]  /*1050*/  VIMNMX.U16x2 R0, PT, PT, R8, R2, !PT ;  /* 0x0000000208007248 */ /* 0x000fe20007fe0200 */
[----:B------:R-:W-:Y:S01]  /*1060*/  IMAD.MOV R15, RZ, RZ, -R15 ;  /* 0x000000ffff0f7224 */ /* 0x000fe200078e0a0f */
[CC--:B---3--:R-:W-:Y:S02]  /*1070*/  VIMNMX.U16x2 R2, PT, PT, R10.reuse, R4.reuse, !PT ;  /* 0x000000040a027248 */ /* 0x0c8fe40007fe0200 */
[----:B------:R-:W-:Y:S02]  /*1080*/  VIMNMX.U16x2 R23, PT, PT, R10, R4, PT ;  /* 0x000000040a177248 */ /* 0x000fe40003fe0200 */
[----:B------:R-:W-:Y:S02]  /*1090*/  PRMT R4, R14, 0x7610, R4 ;  /* 0x000076100e047816 */ /* 0x000fe40000000004 */
[----:B------:R-:W-:-:S02]  /*10a0*/  PRMT R14, R18, 0x7610, R14 ;  /* 0x00007610120e7816 */ /* 0x000fc4000000000e */
[----:B------:R-:W-:Y:S02]  /*10b0*/  PRMT R18, R23, 0x7610, R18 ;  /* 0x0000761017127816 */ /* 0x000fe40000000012 */
[----:B------:R-:W-:Y:S01]  /*10c0*/  PRMT R15, R15, 0x7710, RZ ;  /* 0x000077100f0f7816 */ /* 0x000fe200000000ff */
[----:B------:R-:W-:Y:S01]  /*10d0*/  IMAD.MOV R14, RZ, RZ, -R14 ;  /* 0x000000ffff0e7224 */ /* 0x000fe200078e0a0e */
[----:B------:R-:W-:-:S03]  /*10e0*/  IADD3 R18, PT, PT, RZ, -R18, RZ ;  /* 0x80000012ff127210 */ /* 0x000fc60007ffe0ff */
[----:B------:R-:W-:Y:S01]  /*10f0*/  IMAD.IADD R4, R4, 0x1, R15 ;  /* 0x0000000104047824 */ /* 0x000fe200078e020f */
[----:B------:R-:W-:Y:S02]  /*1100*/  PRMT R23, R14, 0x7710, RZ ;  /* 0x000077100e177816 */ /* 0x000fe400000000ff */
[----:B------:R-:W-:Y:S02]  /*1110*/  PRMT R25, R18, 0x7710, RZ ;  /* 0x0000771012197816 */ /* 0x000fe400000000ff */
[----:B------:R-:W-:Y:S01]  /*1120*/  LOP3.LUT R15, R4, 0xffff, RZ, 0xc0, !PT ;  /* 0x0000ffff040f7812 */ /* 0x000fe200078ec0ff */
[----:B------:R-:W-:Y:S02]  /*1130*/  IMAD.IADD R0, R0, 0x1, R23 ;  /* 0x0000000100007824 */ /* 0x000fe400078e0217 */
[----:B------:R-:W-:-:S03]  /*1140*/  IMAD.IADD R2, R2, 0x1, R25 ;  /* 0x0000000102027824 */ /* 0x000fc600078e0219 */
[----:B------:R-:W-:Y:S02]  /*1150*/  LOP3.LUT R0, R0, 0xffff, RZ, 0xc0, !PT ;  /* 0x0000ffff00007812 */ /* 0x000fe400078ec0ff */
[----:B------:R-:W-:-:S03]  /*1160*/  LOP3.LUT R2, R2, 0xffff, RZ, 0xc0, !PT ;  /* 0x0000ffff02027812 */ /* 0x000fc600078ec0ff */
[----:B------:R-:W-:-:S04]  /*1170*/  IMAD R15, R15, 0x2, R0 ;  /* 0x000000020f0f7824 */ /* 0x000fc800078e0200 */
[----:B------:R-:W-:-:S05]  /*1180*/  IMAD.IADD R2, R2, 0x1, R15 ;  /* 0x0000000102027824 */ /* 0x000fca00078e020f */
[----:B------:R-:W-:-:S04]  /*1190*/  LOP3.LUT R2, R2, 0x1ffc, RZ, 0xc0, !PT ;  /* 0x00001ffc02027812 */ /* 0x000fc800078ec0ff */
[----:B0-----:R-:W-:-:S05]  /*11a0*/  IADD3 R14, P2, PT, R2, UR6, RZ ;  /* 0x00000006020e7c10 */ /* 0x001fca000ff5e0ff */
[----:B------:R-:W-:-:S05]  /*11b0*/  IMAD.X R15, RZ, RZ, UR7, P2 ;  /* 0x00000007ff0f7e24 */ /* 0x000fca00090e06ff */
        /* <DEDUP_REMOVED lines=13> */
[----:B------:R-:W-:Y:S01]  /*1290*/  IMAD.MOV.U32 R14, RZ, RZ, R22 ;  /* 0x000000ffff0e7224 */ /* 0x000fe200078e0016 */
[----:B------:R-:W-:Y:S02]  /*12a0*/  MOV R15, R19 ;  /* 0x00000013000f7202 */ /* 0x000fe40000000f00 */
        /* <DEDUP_REMOVED lines=9> */
[----:B------:R-:W-:Y:S02]  /*1340*/  VIMNMX.U16x2 R6, PT, PT, R0, R6, !PT ;  /* 0x0000000600067248 */ /* 0x000fe40007fe0200 */
[CC--:B---3--:R-:W-:Y:S01]  /*1350*/  VIMNMX.U16x2 R11, PT, PT, R2.reuse, R8.reuse, PT ;  /* 0x00000008020b7248 */ /* 0x0c8fe20003fe0200 */
[----:B------:R-:W-:Y:S01]  /*1360*/  IMAD.MOV R7, RZ, RZ, -R7 ;  /* 0x000000ffff077224 */ /* 0x000fe200078e0a07 */
[----:B------:R-:W-:Y:S02]  /*1370*/  VIMNMX.U16x2 R8, PT, PT, R2, R8, !PT ;  /* 0x0000000802087248 */ /* 0x000fe40007fe0200 */
[CC--:B----4-:R-:W-:Y:S01]  /*1380*/  VIMNMX.U16x2 R18, PT, PT, R4.reuse, R10.reuse, PT ;  /* 0x0000000a04127248 */ /* 0x0d0fe20003fe0200 */
[----:B------:R-:W-:Y:S01]  /*1390*/  IMAD.MOV R11, RZ, RZ, -R11 ;  /* 0x000000ffff0b7224 */ /* 0x000fe200078e0a0b */
[----:B------:R-:W-:Y:S02]  /*13a0*/  PRMT R7, R7, 0x7710, RZ ;  /* 0x0000771007077816 */ /* 0x000fe400000000ff */
[----:B------:R-:W-:Y:S01]  /*13b0*/  VIMNMX.U16x2 R10, PT, PT, R4, R10, !PT ;  /* 0x0000000a040a7248 */ /* 0x000fe20007fe0200 */
[----:B------:R-:W-:Y:S01]  /*13c0*/  IMAD.MOV R18, RZ, RZ, -R18 ;  /* 0x000000ffff127224 */ /* 0x000fe200078e0a12 */
[----:B------:R-:W-:Y:S01]  /*13d0*/  PRMT R11, R11, 0x7710, RZ ;  /* 0x000077100b0b7816 */ /* 0x000fe200000000ff */
[----:B------:R-:W-:-:S03]  /*13e0*/  IMAD.IADD R6, R6, 0x1, R7 ;  /* 0x0000000106067824 */ /* 0x000fc600078e0207 */
[----:B------:R-:W-:Y:S01]  /*13f0*/  PRMT R27, R18, 0x7710, RZ ;  /* 0x00007710121b7816 */ /* 0x000fe200000000ff */
[----:B------:R-:W-:Y:S01]  /*1400*/  IMAD.IADD R8, R8, 0x1, R11 ;  /* 0x0000000108087824 */ /* 0x000fe200078e020b */
[----:B------:R-:W-:-:S03]  /*1410*/  LOP3.LUT R7, R6, 0xffff, RZ, 0xc0, !PT ;  /* 0x0000ffff06077812 */ /* 0x000fc600078ec0ff */
[----:B------:R-:W-:Y:S01]  /*1420*/  IMAD.IADD R10, R10, 0x1, R27 ;  /* 0x000000010a0a7824 */ /* 0x000fe200078e021b */
[----:B------:R-:W-:-:S04]  /*1430*/  LOP3.LUT R8, R8, 0xffff, RZ, 0xc0, !PT ;  /* 0x0000ffff08087812 */ /* 0x000fc800078ec0ff */
[----:B------:R-:W-:Y:S01]  /*1440*/  LOP3.LUT R10, R10, 0xffff, RZ, 0xc0, !PT ;  /* 0x0000ffff0a0a7812 */ /* 0x000fe200078ec0ff */
[----:B------:R-:W-:-:S05]  /*1450*/  IMAD R7, R7, 0x2, R8 ;  /* 0x0000000207077824 */ /* 0x000fca00078e0208 */
[----:B------:R-:W-:-:S04]  /*1460*/  IADD3 R7, PT, PT, R10, R7, RZ ;  /* 0x000000070a077210 */ /* 0x000fc80007ffe0ff */
        /* <DEDUP_REMOVED lines=15> */
[----:B-1----:R-:W-:Y:S01]  /*1560*/  FFMA R20, R20, R6, R5 ;  /* 0x0000000614147223 */ /* 0x002fe20000000005 */
[----:B------:R-:W-:-:S05]  /*1570*/  IADD3 R22, P2, PT, R22, 0x8, RZ ;  /* 0x0000000816167810 */ /* 0x000fca0007f5e0ff */
[----:B------:R-:W-:Y:S01]  /*1580*/  IMAD.X R19, RZ, RZ, R19, P2 ;  /* 0x000000ffff137224 */ /* 0x000fe200010e0613 */
[----:B0-----:R-:W-:-:S05]  /*1590*/  IADD3 R12, P4, PT, R12, 0x6, RZ ;  /* 0x000000060c0c7810 */ /* 0x001fca0007f9e0ff */
[----:B------:R-:W-:Y:S01]  /*15a0*/  IMAD.X R13, RZ, RZ, R13, P4 ;  /* 0x000000ffff0d7224 */ /* 0x000fe200020e060d */
[----:B--2---:R-:W-:-:S05]  /*15b0*/  I2FP.F32.U32 R8, R8 ;  /* 0x0000000800087245 */ /* 0x004fca0000201000 */
[----:B------:R-:W-:-:S04]  /*15c0*/  FMUL R8, R5, R8 ;  /* 0x0000000805087220 */ /* 0x000fc80000400000 */
[----:B------:R-:W-:Y:S01]  /*15d0*/  FFMA R11, R23, R6, R8 ;  /* 0x00000006170b7223 */ /* 0x000fe20000000008 */
[----:B------:R-:W-:-:S04]  /*15e0*/  IADD3 R6, P3, PT, R16, 0x18, RZ ;  /* 0x0000001810067810 */ /* 0x000fc80007f7e0ff */
[----:B------:R0:W-:Y:S01]  /*15f0*/  STG.E desc[UR4][R16.64+0x20], R11 ;  /* 0x0000200b10007986 */ /* 0x0001e2000c101904 */
[----:B------:R-:W-:-:S03]  /*1600*/  IMAD.X R23, RZ, RZ, R17, P3 ;  /* 0x000000ffff177224 */ /* 0x000fc600018e0611 */
[----:B------:R2:W-:Y:S01]  /*1610*/  STG.E desc[UR4][R14.64+0x8], R20 ;  /* 0x000008140e007986 */ /* 0x0005e2000c101904 */
[----:B0-----:R-:W-:Y:S02]  /*1620*/  IMAD.MOV.U32 R16, RZ, RZ, R6 ;  /* 0x000000ffff107224 */ /* 0x001fe400078e0006 */
[----:B------:R-:W-:-:S07]  /*1630*/  IMAD.MOV.U32 R17, RZ, RZ, R23 ;  /* 0x000000ffff117224 */ /* 0x000fce00078e0017 */
.L_x_58:
[----:B------:R-:W-:Y:S05]  /*1640*/  @P1 BRA `(.L_x_55) ;  /* 0x0000000000ec1947 */ /* 0x000fea0003800000 */
[----:B------:R-:W1:Y:S01]  /*1650*/  LDG.E.U8 R6, desc[UR4][R12.64+0x4] ;  /* 0x000004040c067981 */ /* 0x000e62000c1e1100 */
[----:B------:R-:W0:Y:S03]  /*1660*/  LDCU.64 UR6, c[0x0][0x388] ;  /* 0x00007100ff0677ac */ /* 0x000e260008000a00 */
[----:B------:R-:W3:Y:S04]  /*1670*/  LDG.E.U8 R10, desc[UR4][R12.64+0x5] ;  /* 0x000005040c0a7981 */ /* 0x000ee8000c1e1100 */
[----:B------:R-:W4:Y:S01]  /*1680*/  LDG.E.U8 R8, desc[UR4][R12.64+0x3] ;  /* 0x000003040c087981 */ /* 0x000f22000c1e1100 */
[CC--:B-12--5:R-:W-:Y:S02]  /*1690*/  VIMNMX.U16x2 R14, PT, PT, R6.reuse, R2.reuse, PT ;  /* 0x00000002060e7248 */ /* 0x0e6fe40003fe0200 */
[----:B------:R-:W-:-:S02]  /*16a0*/  VIMNMX.U16x2 R6, PT, PT, R6, R2, !PT ;  /* 0x0000000206067248 */ /* 0x000fc40007fe0200 */
[----:B---3--:R-:W-:Y:S02]  /*16b0*/  VIMNMX.U16x2 R18, PT, PT, R10, R4, PT ;  /* 0x000000040a127248 */ /* 0x008fe40003fe0200 */
[CC--:B----4-:R-:W-:Y:S02]  /*16c0*/  VIMNMX.U16x2 R15, PT, PT, R8.reuse, R0.reuse, !PT ;  /* 0x00000000080f7248 */ /* 0x0d0fe40007fe0200 */
[----:B------:R-:W-:Y:S02]  /*16d0*/  VIMNMX.U16x2 R2, PT, PT, R8, R0, PT ;  /* 0x0000000008027248 */ /* 0x000fe40003fe0200 */
[----:B------:R-:W-:Y:S01]  /*16e0*/  PRMT R0, R6, 0x7610, R0 ;  /* 0x0000761006007816 */ /* 0x000fe20000000000 */
[----:B------:R-:W-:Y:S01]  /*16f0*/  IMAD.MOV R14, RZ, RZ, -R14 ;  /* 0x000000ffff0e7224 */ /* 0x000fe200078e0a0e */
[----:B------:R-:W-:Y:S02]  /*1700*/  VIMNMX.U16x2 R10, PT, PT, R10, R4, !PT ;  /* 0x000000040a0a7248 */ /* 0x000fe40007fe0200 */
[----:B------:R-:W-:-:S02]  /*1710*/  PRMT R6, R18, 0x7610, R6 ;  /* 0x0000761012067816 */ /* 0x000fc40000000006 */
[----:B------:R-:W-:Y:S02]  /*1720*/  PRMT R4, R15, 0x7610, R4 ;  /* 0x000076100f047816 */ /* 0x000fe40000000004 */
[----:B------:R-:W-:Y:S01]  /*1730*/  IADD3 R15, PT, PT, RZ, -R2, RZ ;  /* 0x80000002ff0f7210 */ /* 0x000fe20007ffe0ff */
[----:B------:R-:W-:Y:S01]  /*1740*/  IMAD.MOV R6, RZ, RZ, -R6 ;  /* 0x000000ffff067224 */ /* 0x000fe200078e0a06 */
[----:B------:R-:W-:Y:S02]  /*1750*/  PRMT R23, R14, 0x7710, RZ ;  /* 0x000077100e177816 */ /* 0x000fe400000000ff */
[----:B------:R-:W-:Y:S02]  /*1760*/  PRMT R15, R15, 0x7710, RZ ;  /* 0x000077100f0f7816 */ /* 0x000fe400000000ff */
[----:B------:R-:W-:Y:S01]  /*1770*/  PRMT R2, R10, 0x7610, R2 ;  /* 0x000076100a027816 */ /* 0x000fe20000000002 */
        /* <DEDUP_REMOVED lines=23> */
[----:B------:R1:W2:Y:S01]  /*18f0*/  LDG.E.U8 R2, desc[UR4][R12.64+0x5] ;  /* 0x000005040c027981 */ /* 0x0002a2000c1e1100 */
[----:B------:R-:W-:Y:S01]  /*1900*/  MOV R6, R22 ;  /* 0x0000001600067202 */ /* 0x000fe20000000f00 */
[----:B0-----:R-:W-:Y:S01]  /*1910*/  IMAD.MOV.U32 R7, RZ, RZ, R19 ;  /* 0x000000ffff077224 */ /* 0x001fe200078e0013 */
[----:B------:R-:W-:Y:S02]  /*1920*/  IADD3 R22, P1, PT, R22, 0x4, RZ ;  /* 0x0000000416167810 */ /* 0x000fe40007f3e0ff */
[----:B-1----:R-:W-:-:S03]  /*1930*/  IADD3 R12, P3, PT, R12, 0x3, RZ ;  /* 0x000000030c0c7810 */ /* 0x002fc60007f7e0ff */
[----:B------:R-:W-:Y:S02]  /*1940*/  IMAD.X R19, RZ, RZ, R19, P1 ;  /* 0x000000ffff137224 */ /* 0x000fe400008e0613 */
[----:B------:R-:W-:Y:S01]  /*1950*/  IMAD.X R13, RZ, RZ, R13, P3 ;  /* 0x000000ffff0d7224 */ /* 0x000fe200018e060d */
[----:B--2---:R-:W-:-:S05]  /*1960*/  I2FP.F32.U32 R2, R2 ;  /* 0x0000000200027245 */ /* 0x004fca0000201000 */
[----:B------:R-:W-:-:S04]  /*1970*/  FMUL R9, R5, R2 ;  /* 0x0000000205097220 */ /* 0x000fc80000400000 */
[C---:B------:R-:W-:Y:S01]  /*1980*/  FFMA R9, R0.reuse, R11, R9 ;  /* 0x0000000b00097223 */ /* 0x040fe20000000009 */
[----:B------:R-:W-:-:S04]  /*1990*/  FFMA R11, R0, R20, R5 ;  /* 0x00000014000b7223 */ /* 0x000fc80000000005 */
[----:B------:R0:W-:Y:S04]  /*19a0*/  STG.E desc[UR4][R16.64+0x14], R9 ;  /* 0x0000140910007986 */ /* 0x0001e8000c101904 */
[----:B------:R3:W-:Y:S01]  /*19b0*/  STG.E desc[UR4][R6.64+0x4], R11 ;  /* 0x0000040b06007986 */ /* 0x0007e2000c101904 */
[----:B------:R-:W-:-:S05]  /*19c0*/  IADD3 R0, P2, PT, R16, 0xc, RZ ;  /* 0x0000000c10007810 */ /* 0x000fca0007f5e0ff */
[----:B------:R-:W-:Y:S02]  /*19d0*/  IMAD.X R15, RZ, RZ, R17, P2 ;  /* 0x000000ffff0f7224 */ /* 0x000fe400010e0611 */
[----:B0-----:R-:W-:Y:S02]  /*19e0*/  IMAD.MOV.U32 R16, RZ, RZ, R0 ;  /* 0x000000ffff107224 */ /* 0x001fe400078e0000 */
[----:B------:R-:W-:-:S07]  /*19f0*/  IMAD.MOV.U32 R17, RZ, RZ, R15 ;  /* 0x000000ffff117224 */ /* 0x000fce00078e000f */
.L_x_55:
[----:B-----5:R-:W0:Y:S04]  /*1a00*/  LDG.E.U8 R2, desc[UR4][R12.64+0x2] ;  /* 0x000002040c027981 */ /* 0x020e28000c1e1100 */
[----:B------:R-:W4:Y:S01]  /*1a10*/  LDG.E R0, desc[UR4][R16.64+0x8] ;  /* 0x0000080410007981 */ /* 0x000f22000c1e1900 */
[----:B0--3--:R-:W-:-:S05]  /*1a20*/  I2FP.F32.U32 R7, R2 ;  /* 0x0000000200077245 */ /* 0x009fca0000201000 */
[----:B----4-:R-:W-:-:S04]  /*1a30*/  FADD R0, R0, R7 ;  /* 0x0000000700007221 */ /* 0x010fc80000000000 */
[----:B------:R-:W-:Y:S02]  /*1a40*/  FMUL R7, R0, 0.5 ;  /* 0x3f00000000077820 */ /* 0x000fe40000400000 */
[----:B------:R-:W3:Y:S04]  /*1a50*/  LDG.E R0, desc[UR4][R16.64+0x4] ;  /* 0x0000040410007981 */ /* 0x000ee8000c1e1900 */
[----:B------:R0:W-:Y:S04]  /*1a60*/  STG.E desc[UR4][R16.64+0x8], R7 ;  /* 0x0000080710007986 */ /* 0x0001e8000c101904 */
[----:B------:R-:W4:Y:S02]  /*1a70*/  LDG.E.U8 R2, desc[UR4][R12.64+0x1] ;  /* 0x000001040c027981 */ /* 0x000f24000c1e1100 */
[----:B----4-:R-:W-:-:S05]  /*1a80*/  I2FP.F32.U32 R9, R2 ;  /* 0x0000000200097245 */ /* 0x010fca0000201000 */
[----:B---3--:R-:W-:-:S04]  /*1a90*/  FADD R0, R0, R9 ;  /* 0x0000000900007221 */ /* 0x008fc80000000000 */
[----:B------:R-:W-:Y:S02]  /*1aa0*/  FMUL R9, R0, 0.5 ;  /* 0x3f00000000097820 */ /* 0x000fe40000400000 */
[----:B------:R-:W3:Y:S04]  /*1ab0*/  LDG.E R0, desc[UR4][R16.64] ;  /* 0x0000000410007981 */ /* 0x000ee8000c1e1900 */
[----:B------:R4:W-:Y:S04]  /*1ac0*/  STG.E desc[UR4][R16.64+0x4], R9 ;  /* 0x0000040910007986 */ /* 0x0009e8000c101904 */
[----:B------:R-:W4:Y:S01]  /*1ad0*/  LDG.E.U8 R2, desc[UR4][R12.64] ;  /* 0x000000040c027981 */ /* 0x000f22000c1e1100 */
[----:B-12---:R-:W-:Y:S01]  /*1ae0*/  MOV R14, R22 ;  /* 0x00000016000e7202 */ /* 0x006fe20000000f00 */
[----:B------:R-:W-:Y:S01]  /*1af0*/  IMAD.MOV.U32 R15, RZ, RZ, R19 ;  /* 0x000000ffff0f7224 */ /* 0x000fe200078e0013 */
[----:B----4-:R-:W-:-:S05]  /*1b00*/  I2FP.F32.U32 R11, R2 ;  /* 0x00000002000b7245 */ /* 0x010fca0000201000 */
[----:B---3--:R-:W-:-:S04]  /*1b10*/  FADD R0, R0, R11 ;  /* 0x0000000b00007221 */ /* 0x008fc80000000000 */
[----:B0-----:R-:W-:-:S05]  /*1b20*/  FMUL R7, R0, 0.5 ;  /* 0x3f00000000077820 */ /* 0x001fca0000400000 */
[----:B------:R0:W-:Y:S04]  /*1b30*/  STG.E desc[UR4][R16.64], R7 ;  /* 0x0000000710007986 */ /* 0x0001e8000c101904 */
[----:B------:R-:W2:Y:S04]  /*1b40*/  LDG.E R6, desc[UR4][R14.64] ;  /* 0x000000040e067981 */ /* 0x000ea8000c1e1900 */
[----:B------:R0:W5:Y:S04]  /*1b50*/  LDG.E.U8 R0, desc[UR4][R12.64] ;  /* 0x000000040c007981 */ /* 0x000168000c1e1100 */
[----:B------:R0:W5:Y:S04]  /*1b60*/  LDG.E.U8 R2, desc[UR4][R12.64+0x2] ;  /* 0x000002040c027981 */ /* 0x000168000c1e1100 */
[----:B------:R0:W5:Y:S01]  /*1b70*/  LDG.E.U8 R4, desc[UR4][R12.64+0x1] ;  /* 0x000001040c047981 */ /* 0x000162000c1e1100 */
[----:B--2---:R-:W-:-:S04]  /*1b80*/  FADD R6, R6, 1 ;  /* 0x3f80000006067421 */ /* 0x004fc80000000000 */
[----:B------:R-:W-:-:S05]  /*1b90*/  FMUL R9, R6, 0.5 ;  /* 0x3f00000006097820 */ /* 0x000fca0000400000 */
[----:B------:R0:W-:Y:S01]  /*1ba0*/  STG.E desc[UR4][R14.64], R9 ;  /* 0x000000090e007986 */ /* 0x0001e2000c101904 */
[----:B------:R-:W-:Y:S05]  /*1bb0*/  @!P0 EXIT ;  /* 0x000000000000894d */ /* 0x000fea0003800000 */
[C---:B------:R-:W-:Y:S01]  /*1bc0*/  LOP3.LUT R6, R3.reuse, 0x1, RZ, 0xc0, !PT ;  /* 0x0000000103067812 */ /* 0x040fe200078ec0ff */
[----:B-----5:R-:W0:Y:S01]  /*1bd0*/  I2F.U16 R11, R0 ;  /* 0x00000000000b7306 */ /* 0x020e220000101000 */
[----:B------:R-:W-:Y:S02]  /*1be0*/  VIADD R20, R3, 0xfffffffe ;  /* 0xfffffffe03147836 */ /* 0x000fe40000000000 */
[----:B------:R-:W-:Y:S01]  /*1bf0*/  ISETP.NE.U32.AND P1, PT, R6, 0x1, PT ;  /* 0x000000010600780c */ /* 0x000fe20003f25070 */
[----:B------:R-:W-:Y:S02]  /*1c00*/  IMAD.MOV.U32 R18, RZ, RZ, 0x3f800000 ;  /* 0x3f800000ff127424 */ /* 0x000fe400078e00ff */
[----:B------:R-:W-:Y:S01]  /*1c10*/  ISETP.NE.AND P0, PT, R20, RZ, PT ;  /* 0x000000ff1400720c */ /* 0x000fe20003f05270 */
[--C-:B0-----:R-:W-:Y:S02]  /*1c20*/  IMAD.MOV.U32 R9, RZ, RZ, R11.reuse ;  /* 0x000000ffff097224 */ /* 0x101fe400078e000b */
[----:B------:R-:W-:-:S07]  /*1c30*/  IMAD.MOV.U32 R7, RZ, RZ, R11 ;  /* 0x000000ffff077224 */ /* 0x000fce00078e000b */
[----:B------:R-:W-:Y:S05]  /*1c40*/  @!P1 BRA `(.L_x_59) ;  /* 0x0000000400189947 */ /* 0x000fea0003800000 */
[----:B------:R-:W2:Y:S01]  /*1c50*/  LDG.E.U8 R6, desc[UR4][R12.64+-0x1] ;  /* 0xffffff040c067981 */ /* 0x000ea2000c1e1100 */
[----:B------:R-:W0:Y:S03]  /*1c60*/  LDCU.64 UR6, c[0x0][0x388] ;  /* 0x00007100ff0677ac */ /* 0x000e260008000a00 */
[----:B------:R-:W3:Y:S04]  /*1c70*/  LDG.E.U8 R10, desc[UR4][R12.64+-0x3] ;  /* 0xfffffd040c0a7981 */ /* 0x000ee8000c1e1100 */
[----:B------:R-:W4:Y:S04]  /*1c80*/  LDG.E.U8 R8, desc[UR4][R12.64+-0x2] ;  /* 0xfffffe040c087981 */ /* 0x000f28000c1e1100 */
[----:B------:R-:W5:Y:S01]  /*1c90*/  LDG.E R28, desc[UR4][R16.64+-0xc] ;  /* 0xfffff404101c7981 */ /* 0x000f62000c1e1900 */
[----:B--2---:R-:W-:-:S02]  /*1ca0*/  VIMNMX.U16x2 R18, PT, PT, R6, R2, PT ;  /* 0x0000000206127248 */ /* 0x004fc40003fe0200 */
[----:B------:R-:W-:Y:S02]  /*1cb0*/  VIMNMX.U16x2 R9, PT, PT, R6, R2, !PT ;  /* 0x0000000206097248 */ /* 0x000fe40007fe0200 */
[CC--:B---3--:R-:W-:Y:S02]  /*1cc0*/  VIMNMX.U16x2 R2, PT, PT, R10.reuse, R0.reuse, !PT ;  /* 0x000000000a027248 */ /* 0x0c8fe40007fe0200 */
[----:B------:R-:W-:Y:S02]  /*1cd0*/  VIMNMX.U16x2 R20, PT, PT, R10, R0, PT ;  /* 0x000000000a147248 */ /* 0x000fe40003fe0200 */
[----:B------:R-:W-:Y:S02]  /*1ce0*/  PRMT R0, R18, 0x7610, R0 ;  /* 0x0000761012007816 */ /* 0x000fe40000000000 */
[CC--:B----4-:R-:W-:Y:S02]  /*1cf0*/  VIMNMX.U16x2 R7, PT, PT, R8.reuse, R4.reuse, !PT ;  /* 0x0000000408077248 */ /* 0x0d0fe40007fe0200 */
[----:B------:R-:W-:Y:S01]  /*1d00*/  VIMNMX.U16x2 R4, PT, PT, R8, R4, PT ;  /* 0x0000000408047248 */ /* 0x000fe20003fe0200 */
[----:B------:R-:W-:Y:S01]  /*1d10*/  IMAD.MOV R0, RZ, RZ, -R0 ;  /* 0x000000ffff007224 */ /* 0x000fe200078e0a00 */
[----:B------:R-:W-:-:S02]  /*1d20*/  PRMT R18, R20, 0x7610, R18 ;  /* 0x0000761014127816 */ /* 0x000fc40000000012 */
        /* <DEDUP_REMOVED lines=11> */
[----:B------:R-:W-:Y:S02]  /*1de0*/  IMAD R7, R0, 0x2, R7 ;  /* 0x0000000200077824 */ /* 0x000fe400078e0207 */
[----:B------:R-:W2:Y:S02]  /*1df0*/  LDG.E R0, desc[UR4][R16.64+-0x8] ;  /* 0xfffff80410007981 */ /* 0x000ea4000c1e1900 */
[----:B------:R-:W-:-:S05]  /*1e00*/  IMAD.IADD R2, R2, 0x1, R7 ;  /* 0x0000000102027824 */ /* 0x000fca00078e0207 */
[----:B------:R-:W-:-:S04]  /*1e10*/  LOP3.LUT R2, R2, 0x1ffc, RZ, 0xc0, !PT ;  /* 0x00001ffc02027812 */ /* 0x000fc800078ec0ff */
[----:B0-----:R-:W-:Y:S02]  /*1e20*/  IADD3 R24, P1, PT, R2, UR6, RZ ;  /* 0x0000000602187c10 */ /* 0x001fe4000ff3e0ff */
[----:B------:R-:W3:Y:S02]  /*1e30*/  LDG.E R2, desc[UR4][R16.64+-0x4] ;  /* 0xfffffc0410027981 */ /* 0x000ee4000c1e1900 */
[----:B------:R-:W-:-:S05]  /*1e40*/  IADD3.X R25, PT, PT, RZ, UR7, RZ, P1, !PT ;  /* 0x00000007ff197c10 */ /* 0x000fca0008ffe4ff */
[----:B------:R-:W4:Y:S01]  /*1e50*/  LDG.E R18, desc[UR4][R24.64] ;  /* 0x0000000418127981 */ /* 0x000f22000c1e1900 */
[----:B------:R-:W0:Y:S08]  /*1e60*/  I2F.U16 R4, R6 ;  /* 0x0000000600047306 */ /* 0x000e300000101000 */
[----:B------:R-:W1:Y:S08]  /*1e70*/  I2F.U16 R26, R10 ;  /* 0x0000000a001a7306 */ /* 0x000e700000101000 */
[----:B------:R-:W5:Y:S01]  /*1e80*/  I2F.U16 R20, R8 ;  /* 0x0000000800147306 */ /* 0x000f620000101000 */
[C---:B0-----:R-:W-:Y:S01]  /*1e90*/  FMUL R4, R5.reuse, R4 ;  /* 0x0000000405047220 */ /* 0x041fe20000400000 */
[C---:B-1----:R-:W-:Y:S01]  /*1ea0*/  FMUL R26, R5.reuse, R26 ;  /* 0x0000001a051a7220 */ /* 0x042fe20000400000 */
[----:B-----5:R-:W-:Y:S01]  /*1eb0*/  FMUL R20, R5, R20 ;  /* 0x0000001405147220 */ /* 0x020fe20000400000 */
[----:B----4-:R-:W-:-:S04]  /*1ec0*/  FMUL R18, R18, R21 ;  /* 0x0000001512127220 */ /* 0x010fc80000400000 */
[CC--:B------:R-:W-:Y:S01]  /*1ed0*/  FFMA R7, R11.reuse, R18.reuse, R26 ;  /* 0x000000120b077223 */ /* 0x0c0fe2000000001a */
[CC--:B------:R-:W-:Y:S01]  /*1ee0*/  FFMA R23, R11.reuse, R18.reuse, R4 ;  /* 0x000000120b177223 */ /* 0x0c0fe20000000004 */
[----:B------:R-:W-:Y:S02]  /*1ef0*/  FFMA R9, R11, R18, R20 ;  /* 0x000000120b097223 */ /* 0x000fe40000000014 */
[----:B------:R-:W-:Y:S01]  /*1f00*/  FADD R28, R7, R28 ;  /* 0x0000001c071c7221 */ /* 0x000fe20000000000 */
[----:B---3--:R-:W-:Y:S01]  /*1f10*/  FADD R2, R23, R2 ;  /* 0x0000000217027221 */ /* 0x008fe20000000000 */
[----:B--2---:R-:W-:Y:S02]  /*1f20*/  FADD R0, R9, R0 ;  /* 0x0000000009007221 */ /* 0x004fe40000000000 */
[----:B------:R-:W-:Y:S01]  /*1f30*/  FMUL R27, R28, 0.5 ;  /* 0x3f0000001c1b7820 */ /* 0x000fe20000400000 */
[----:B------:R-:W-:Y:S01]  /*1f40*/  FMUL R11, R2, 0.5 ;  /* 0x3f000000020b7820 */ /* 0x000fe20000400000 */
[----:B------:R-:W-:-:S03]  /*1f50*/  FMUL R25, R0, 0.5 ;  /* 0x3f00000000197820 */ /* 0x000fc60000400000 */
[----:B------:R0:W-:Y:S04]  /*1f60*/  STG.E desc[UR4][R16.64+-0xc], R27 ;  /* 0xfffff41b10007986 */ /* 0x0001e8000c101904 */
[----:B------:R1:W-:Y:S04]  /*1f70*/  STG.E desc[UR4][R16.64+-0x4], R11 ;  /* 0xfffffc0b10007986 */ /* 0x0003e8000c101904 */
[----:B------:R2:W-:Y:S04]  /*1f80*/  STG.E desc[UR4][R16.64+-0x8], R25 ;  /* 0xfffff81910007986 */ /* 0x0005e8000c101904 */
[----:B------:R-:W3:Y:S01]  /*1f90*/  LDG.E R29, desc[UR4][R14.64+-0x4] ;  /* 0xfffffc040e1d7981 */ /* 0x000ee2000c1e1900 */
[----:B------:R-:W-:Y:S01]  /*1fa0*/  FADD R18, R5, R18 ;  /* 0x0000001205127221 */ /* 0x000fe20000000000 */
[----:B------:R-:W-:-:S02]  /*1fb0*/  IADD3 R24, P2, PT, R16, -0xc, RZ ;  /* 0xfffffff410187810 */ /* 0x000fc40007f5e0ff */
[----:B------:R-:W-:Y:S02]  /*1fc0*/  IADD3 R12, P1, PT, R12, -0x3, RZ ;  /* 0xfffffffd0c0c7810 */ /* 0x000fe40007f3e0ff */
[----:B0-----:R-:W-:Y:S02]  /*1fd0*/  IADD3.X R27, PT, PT, R17, -0x1, RZ, P2, !PT ;  /* 0xffffffff111b7810 */ /* 0x001fe400017fe4ff */
[----:B------:R-:W-:Y:S01]  /*1fe0*/  IADD3 R22, P3, PT, R22, -0x4, RZ ;  /* 0xfffffffc16167810 */ /* 0x000fe20007f7e0ff */
[----:B------:R-:W-:Y:S01]  /*1ff0*/  VIADD R20, R3, 0xfffffffd ;  /* 0xfffffffd03147836 */ /* 0x000fe20000000000 */
[----:B------:R-:W-:Y:S01]  /*2000*/  IADD3.X R13, PT, PT, R13, -0x1, RZ, P1, !PT ;  /* 0xffffffff0d0d7810 */ /* 0x000fe20000ffe4ff */
[----:B-1----:R-:W-:Y:S01]  /*2010*/  IMAD.MOV.U32 R11, RZ, RZ, R23 ;  /* 0x000000ffff0b7224 */ /* 0x002fe200078e0017 */
[----:B------:R-:W-:Y:S01]  /*2020*/  IADD3.X R19, PT, PT, R19, -0x1, RZ, P3, !PT ;  /* 0xffffffff13137810 */ /* 0x000fe20001ffe4ff */
[----:B--2---:R-:W-:Y:S01]  /*2030*/  IMAD.MOV.U32 R16, RZ, RZ, R24 ;  /* 0x000000ffff107224 */ /* 0x004fe200078e0018 */
[----:B------:R-:W-:Y:S01]  /*2040*/  PRMT R2, R6, 0x7610, R2 ;  /* 0x0000761006027816 */ /* 0x000fe20000000002 */
[----:B------:R-:W-:Y:S01]  /*2050*/  IMAD.MOV.U32 R17, RZ, RZ, R27 ;  /* 0x000000ffff117224 */ /* 0x000fe200078e001b */
[----:B------:R-:W-:-:S02]  /*2060*/  PRMT R4, R8, 0x7610, R4 ;  /* 0x0000761008047816 */ /* 0x000fc40000000004 */
[----:B------:R-:W-:Y:S01]  /*2070*/  PRMT R0, R10, 0x7610, R0 ;  /* 0x000076100a007816 */ /* 0x000fe20000000000 */
[----:B---3--:R-:W-:-:S04]  /*2080*/  FADD R29, R18, R29 ;  /* 0x0000001d121d7221 */ /* 0x008fc80000000000 */
[----:B------:R-:W-:-:S05]  /*2090*/  FMUL R29, R29, 0.5 ;  /* 0x3f0000001d1d7820 */ /* 0x000fca0000400000 */
[----:B------:R0:W-:Y:S02]  /*20a0*/  STG.E desc[UR4][R14.64+-0x4], R29 ;  /* 0xfffffc1d0e007986 */ /* 0x0001e4000c101904 */
.L_x_59:
[----:B------:R-:W-:Y:S05]  /*20b0*/  @!P0 EXIT ;  /* 0x000000000000894d */ /* 0x000fea0003800000 */
[----:B------:R-:W-:Y:S01]  /*20c0*/  IADD3 R22, P0, PT, R22, -0x4, RZ ;  /* 0xfffffffc16167810 */ /* 0x000fe20007f1e0ff */
[----:B------:R-:W1:Y:S01]  /*20d0*/  LDCU.64 UR6, c[0x0][0x388] ;  /* 0x00007100ff0677ac */ /* 0x000e620008000a00 */
[----:B------:R-:W-:Y:S02]  /*20e0*/  IADD3 R23, P1, PT, R16, -0xc, RZ ;  /* 0xfffffff410177810 */ /* 0x000fe40007f3e0ff */
[----:B------:R-:W-:Y:S02]  /*20f0*/  IADD3 R12, P2, PT, R12, -0x3, RZ ;  /* 0xfffffffd0c0c7810 */ /* 0x000fe40007f5e0ff */
[----:B0-----:R-:W-:Y:S02]  /*2100*/  IADD3.X R15, PT, PT, R17, -0x1, RZ, P1, !PT ;  /* 0xffffffff110f7810 */ /* 0x001fe40000ffe4ff */
[----:B------:R-:W-:Y:S02]  /*2110*/  IADD3.X R13, PT, PT, R13, -0x1, RZ, P2, !PT ;  /* 0xffffffff0d0d7810 */ /* 0x000fe400017fe4ff */
[----:B------:R-:W-:-:S07]  /*2120*/  IADD3.X R19, PT, PT, R19, -0x1, RZ, P0, !PT ;  /* 0xffffffff13137810 */ /* 0x000fce00007fe4ff */
.L_x_60:
[----:B------:R-:W2:Y:S04]  /*2130*/  LDG.E.U8 R8, desc[UR4][R12.64+0x2] ;  /* 0x000002040c087981 */ /* 0x000ea8000c1e1100 */
[----:B------:R-:W3:Y:S04]  /*2140*/  LDG.E.U8 R6, desc[UR4][R12.64+0x1] ;  /* 0x000001040c067981 */ /* 0x000ee8000c1e1100 */
[----:B------:R-:W4:Y:S01]  /*2150*/  LDG.E.U8 R10, desc[UR4][R12.64] ;  /* 0x000000040c0a7981 */ /* 0x000f22000c1e1100 */
[CC--:B--2---:R-:W-:Y:S02]  /*2160*/  VIMNMX.U16x2 R14, PT, PT, R8.reuse, R2.reuse, PT ;  /* 0x00000002080e7248 */ /* 0x0c4fe40003fe0200 */
[----:B------:R-:W-:-:S02]  /*2170*/  VIMNMX.U16x2 R3, PT, PT, R8, R2, !PT ;  /* 0x0000000208037248 */ /* 0x000fc40007fe0200 */
[CC--:B0--3--:R-:W-:Y:S02]  /*2180*/  VIMNMX.U16x2 R16, PT, PT, R6.reuse, R4.reuse, PT ;  /* 0x0000000406107248 */ /* 0x0c9fe40003fe0200 */
[----:B------:R-:W-:Y:S02]  /*2190*/  VIMNMX.U16x2 R2, PT, PT, R6, R4, !PT ;  /* 0x0000000406027248 */ /* 0x000fe40007fe0200 */
[CC--:B----4-:R-:W-:Y:S02]  /*21a0*/  VIMNMX.U16x2 R4, PT, PT, R10.reuse, R0.reuse, !PT ;  /* 0x000000000a047248 */ /* 0x0d0fe40007fe0200 */
[----:B------:R-:W-:Y:S02]  /*21b0*/  VIMNMX.U16x2 R17, PT, PT, R10, R0, PT ;  /* 0x000000000a117248 */ /* 0x000fe40003fe0200 */
[----:B------:R-:W-:Y:S02]  /*21c0*/  PRMT R0, R14, 0x7610, R0 ;  /* 0x000076100e007816 */ /* 0x000fe40000000000 */
[----:B------:R-:W-:-:S02]  /*21d0*/  PRMT R14, R16, 0x7610, R14 ;  /* 0x00007610100e7816 */ /* 0x000fc4000000000e */
[----:B------:R-:W-:Y:S01]  /*21e0*/  PRMT R16, R17, 0x7610, R16 ;  /* 0x0000761011107816 */ /* 0x000fe20000000010 */
[----:B------:R-:W-:Y:S02]  /*21f0*/  IMAD.MOV R0, RZ, RZ, -R0 ;  /* 0x000000ffff007224 */ /* 0x000fe400078e0a00 */
[----:B------:R-:W-:Y:S01]  /*2200*/  IMAD.MOV R14, RZ, RZ, -R14 ;  /* 0x000000ffff0e7224 */ /* 0x000fe200078e0a0e */
[----:B------:R-:W-:Y:S02]  /*2210*/  IADD3 R16, PT, PT, RZ, -R16, RZ ;  /* 0x80000010ff107210 */ /* 0x000fe40007ffe0ff */
[----:B------:R-:W-:Y:S02]  /*2220*/  PRMT R0, R0, 0x7710, RZ ;  /* 0x0000771000007816 */ /* 0x000fe400000000ff */
[----:B------:R-:W-:Y:S02]  /*2230*/  PRMT R17, R14, 0x7710, RZ ;  /* 0x000077100e117816 */ /* 0x000fe400000000ff */
[----:B------:R-:W-:Y:S01]  /*2240*/  PRMT R25, R16, 0x7710, RZ ;  /* 0x0000771010197816 */ /* 0x000fe200000000ff */
[----:B------:R-:W-:-:S02]  /*2250*/  IMAD.IADD R3, R3, 0x1, R0 ;  /* 0x0000000103037824 */ /* 0x000fc400078e0200 */
[----:B------:R-:W-:Y:S02]  /*2260*/  IMAD.IADD R2, R2, 0x1, R17 ;  /* 0x0000000102027824 */ /* 0x000fe400078e0211 */
[----:B------:R-:W-:Y:S01]  /*2270*/  IMAD.IADD R4, R4, 0x1, R25 ;  /* 0x0000000104047824 */ /* 0x000fe200078e0219 */
[----:B------:R-:W-:Y:S02]  /*2280*/  LOP3.LUT R3, R3, 0xffff, RZ, 0xc0, !PT ;  /* 0x0000ffff03037812 */ /* 0x000fe400078ec0ff */
[----:B------:R-:W-:Y:S02]  /*2290*/  LOP3.LUT R2, R2, 0xffff, RZ, 0xc0, !PT ;  /* 0x0000ffff02027812 */ /* 0x000fe400078ec0ff */
[----:B------:R-:W-:-:S03]  /*22a0*/  LOP3.LUT R4, R4, 0xffff, RZ, 0xc0, !PT ;  /* 0x0000ffff04047812 */ /* 0x000fc600078ec0ff */
[----:B------:R-:W-:-:S04]  /*22b0*/  IMAD R3, R3, 0x2, R2 ;  /* 0x0000000203037824 */ /* 0x000fc800078e0202 */
[----:B------:R-:W-:-:S05]  /*22c0*/  IMAD.IADD R3, R4, 0x1, R3 ;  /* 0x0000000104037824 */ /* 0x000fca00078e0203 */
[----:B------:R-:W-:-:S04]  /*22d0*/  LOP3.LUT R3, R3, 0x1ffc, RZ, 0xc0, !PT ;  /* 0x00001ffc03037812 */ /* 0x000fc800078ec0ff */
[----:B-1----:R-:W-:-:S05]  /*22e0*/  IADD3 R2, P0, PT, R3, UR6, RZ ;  /* 0x0000000603027c10 */ /* 0x002fca000ff1e0ff */
[----:B------:R-:W-:Y:S01]  /*22f0*/  IMAD.X R3, RZ, RZ, UR7, P0 ;  /* 0x00000007ff037e24 */ /* 0x000fe200080e06ff */
[----:B------:R-:W-:-:S04]  /*2300*/  MOV R14, R23 ;  /* 0x00000017000e7202 */ /* 0x000fc80000000f00 */
[----:B------:R-:W2:Y:S04]  /*2310*/  LDG.E R2, desc[UR4][R2.64] ;  /* 0x0000000402027981 */ /* 0x000ea8000c1e1900 */
[----:B------:R-:W3:Y:S04]  /*2320*/  LDG.E R24, desc[UR4][R14.64+0x4] ;  /* 0x000004040e187981 */ /* 0x000ee8000c1e1900 */
[----:B------:R-:W4:Y:S04]  /*2330*/  LDG.E R0, desc[UR4][R14.64+0x8] ;  /* 0x000008040e007981 */ /* 0x000f28000c1e1900 */
[----:B------:R-:W5:Y:S01]  /*2340*/  LDG.E R16, desc[UR4][R14.64] ;  /* 0x000000040e107981 */ /* 0x000f62000c1e1900 */
[----:B------:R-:W0:Y:S08]  /*2350*/  I2F.U16 R4, R8 ;  /* 0x0000000800047306 */ /* 0x000e300000101000 */
[----:B------:R-:W1:Y:S08]  /*2360*/  I2F.U16 R26, R6 ;  /* 0x00000006001a7306 */ /* 0x000e700000101000 */
[----:B------:R-:W1:Y:S01]  /*2370*/  I2F.U16 R28, R10 ;  /* 0x0000000a001c7306 */ /* 0x000e620000101000 */
[C---:B0-----:R-:W-:Y:S01]  /*2380*/  FMUL R17, R5.reuse, R4 ;  /* 0x0000000405117220 */ /* 0x041fe20000400000 */
[C---:B-1----:R-:W-:Y:S01]  /*2390*/  FMUL R26, R5.reuse, R26 ;  /* 0x0000001a051a7220 */ /* 0x042fe20000400000 */
[----:B------:R-:W-:Y:S01]  /*23a0*/  FMUL R28, R5, R28 ;  /* 0x0000001c051c7220 */ /* 0x000fe20000400000 */
[----:B--2---:R-:W-:-:S04]  /*23b0*/  FMUL R4, R2, R21 ;  /* 0x0000001502047220 */ /* 0x004fc80000400000 */
[C---:B------:R-:W-:Y:S01]  /*23c0*/  FFMA R9, R4.reuse, R9, R26 ;  /* 0x0000000904097223 */ /* 0x040fe2000000001a */
[C---:B------:R-:W-:Y:S01]  /*23d0*/  FFMA R11, R4.reuse, R11, R17 ;  /* 0x0000000b040b7223 */ /* 0x040fe20000000011 */
[----:B------:R-:W-:Y:S02]  /*23e0*/  FFMA R7, R4, R7, R28 ;  /* 0x0000000704077223 */ /* 0x000fe4000000001c */
[----:B---3--:R-:W-:Y:S01]  /*23f0*/  FADD R24, R9, R24 ;  /* 0x0000001809187221 */ /* 0x008fe20000000000 */
[----:B----4-:R-:W-:-:S03]  /*2400*/  FADD R0, R11, R0 ;  /* 0x000000000b007221 */ /* 0x010fc60000000000 */
[----:B------:R-:W-:Y:S01]  /*2410*/  FMUL R17, R24, 0.5 ;  /* 0x3f00000018117820 */ /* 0x000fe20000400000 */
[----:B-----5:R-:W-:Y:S01]  /*2420*/  FADD R16, R7, R16 ;  /* 0x0000001007107221 */ /* 0x020fe20000000000 */
[----:B------:R-:W-:-:S03]  /*2430*/  FMUL R3, R0, 0.5 ;  /* 0x3f00000000037820 */ /* 0x000fc60000400000 */
[----:B------:R-:W-:Y:S01]  /*2440*/  FMUL R23, R16, 0.5 ;  /* 0x3f00000010177820 */ /* 0x000fe20000400000 */
[----:B------:R0:W-:Y:S01]  /*2450*/  STG.E desc[UR4][R14.64+0x4], R17 ;  /* 0x000004110e007986 */ /* 0x0001e2000c101904 */
[----:B------:R-:W-:-:S03]  /*2460*/  IMAD.MOV.U32 R16, RZ, RZ, R22 ;  /* 0x000000ffff107224 */ /* 0x000fc600078e0016 */
[----:B------:R1:W-:Y:S04]  /*2470*/  STG.E desc[UR4][R14.64+0x8], R3 ;  /* 0x000008030e007986 */ /* 0x0003e8000c101904 */
[----:B------:R2:W-:Y:S01]  /*2480*/  STG.E desc[UR4][R14.64], R23 ;  /* 0x000000170e007986 */ /* 0x0005e2000c101904 */
[----:B0-----:R-:W-:-:S05]  /*2490*/  IMAD.MOV.U32 R17, RZ, RZ, R19 ;  /* 0x000000ffff117224 */ /* 0x001fca00078e0013 */
[----:B------:R-:W3:Y:S01]  /*24a0*/  LDG.E R19, desc[UR4][R16.64] ;  /* 0x0000000410137981 */ /* 0x000ee2000c1e1900 */
[----:B------:R-:W-:-:S04]  /*24b0*/  FFMA R18, R4, R18, R5 ;  /* 0x0000001204127223 */ /* 0x000fc80000000005 */
[----:B---3--:R-:W-:-:S04]  /*24c0*/  FADD R19, R18, R19 ;  /* 0x0000001312137221 */ /* 0x008fc80000000000 */
[----:B------:R-:W-:-:S05]  /*24d0*/  FMUL R25, R19, 0.5 ;  /* 0x3f00000013197820 */ /* 0x000fca0000400000 */
[----:B------:R0:W-:Y:S04]  /*24e0*/  STG.E desc[UR4][R16.64], R25 ;  /* 0x0000001910007986 */ /* 0x0001e8000c101904 */
[----:B------:R-:W1:Y:S04]  /*24f0*/  LDG.E.U8 R2, desc[UR4][R12.64+-0x1] ;  /* 0xffffff040c027981 */ /* 0x000e68000c1e1100 */
[----:B------:R-:W3:Y:S04]  /*2500*/  LDG.E.U8 R4, desc[UR4][R12.64+-0x2] ;  /* 0xfffffe040c047981 */ /* 0x000ee8000c1e1100 */
[----:B------:R-:W4:Y:S01]  /*2510*/  LDG.E.U8 R0, desc[UR4][R12.64+-0x3] ;  /* 0xfffffd040c007981 */ /* 0x000f22000c1e1100 */
[----:B-1----:R-:W-:-:S02]  /*2520*/  VIMNMX.U16x2 R3, PT, PT, R2, R8, PT ;  /* 0x0000000802037248 */ /* 0x002fc40003fe0200 */
        /* <DEDUP_REMOVED lines=11> */
[----:B--2---:R-:W-:Y:S02]  /*25e0*/  PRMT R23, R22, 0x7710, RZ ;  /* 0x0000771016177816 */ /* 0x004fe400000000ff */
[----:B------:R-:W-:Y:S02]  /*25f0*/  IADD3 R6, PT, PT, R6, R19, RZ ;  /* 0x0000001306067210 */ /* 0x000fe40007ffe0ff */
[----:B------:R-:W-:Y:S01]  /*2600*/  LOP3.LUT R3, R8, 0xffff, RZ, 0xc0, !PT ;  /* 0x0000ffff08037812 */ /* 0x000fe200078ec0ff */
[----:B------:R-:W-:Y:S01]  /*2610*/  IMAD.IADD R10, R10, 0x1, R23 ;  /* 0x000000010a0a7824 */ /* 0x000fe200078e0217 */
[----:B------:R-:W-:Y:S01]  /*2620*/  LOP3.LUT R6, R6, 0xffff, RZ, 0xc0, !PT ;  /* 0x0000ffff06067812 */ /* 0x000fe200078ec0ff */
[----:B------:R-:W2:Y:S03]  /*2630*/  LDG.E R8, desc[UR4][R14.64+-0xc] ;  /* 0xfffff4040e087981 */ /* 0x000ea6000c1e1900 */
[----:B------:R-:W-:Y:S01]  /*2640*/  LOP3.LUT R10, R10, 0xffff, RZ, 0xc0, !PT ;  /* 0x0000ffff0a0a7812 */ /* 0x000fe200078ec0ff */
[----:B------:R-:W-:-:S02]  /*2650*/  IMAD R3, R3, 0x2, R6 ;  /* 0x0000000203037824 */ /* 0x000fc400078e0206 */
[----:B------:R-:W3:Y:S02]  /*2660*/  LDG.E R6, desc[UR4][R14.64+-0x4] ;  /* 0xfffffc040e067981 */ /* 0x000ee4000c1e1900 */
[----:B------:R-:W-:Y:S02]  /*2670*/  IMAD.IADD R3, R10, 0x1, R3 ;  /* 0x000000010a037824 */ /* 0x000fe400078e0203 */
[----:B------:R-:W4:Y:S03]  /*2680*/  LDG.E R10, desc[UR4][R14.64+-0x8] ;  /* 0xfffff8040e0a7981 */ /* 0x000f26000c1e1900 */
[----:B------:R-:W-:-:S04]  /*2690*/  LOP3.LUT R3, R3, 0x1ffc, RZ, 0xc0, !PT ;  /* 0x00001ffc03037812 */ /* 0x000fc800078ec0ff */
[----:B------:R-:W-:-:S05]  /*26a0*/  IADD3 R24, P0, PT, R3, UR6, RZ ;  /* 0x0000000603187c10 */ /* 0x000fca000ff1e0ff */
[----:B0-----:R-:W-:-:S05]  /*26b0*/  IMAD.X R25, RZ, RZ, UR7, P0 ;  /* 0x00000007ff197e24 */ /* 0x001fca00080e06ff */
[----:B------:R-:W5:Y:S01]  /*26c0*/  LDG.E R22, desc[UR4][R24.64] ;  /* 0x0000000418167981 */ /* 0x000f62000c1e1900 */
[----:B------:R-:W0:Y:S08]  /*26d0*/  I2F.U16 R26, R2 ;  /* 0x00000002001a7306 */ /* 0x000e300000101000 */
[----:B------:R-:W1:Y:S08]  /*26e0*/  I2F.U16 R28, R4 ;  /* 0x00000004001c7306 */ /* 0x000e700000101000 */
[----:B------:R-:W1:Y:S01]  /*26f0*/  I2F.U16 R3, R0 ;  /* 0x0000000000037306 */ /* 0x000e620000101000 */
[C---:B0-----:R-:W-:Y:S01]  /*2700*/  FMUL R26, R5.reuse, R26 ;  /* 0x0000001a051a7220 */ /* 0x041fe20000400000 */
[C---:B-1----:R-:W-:Y:S01]  /*2710*/  FMUL R28, R5.reuse, R28 ;  /* 0x0000001c051c7220 */ /* 0x042fe20000400000 */
[----:B------:R-:W-:Y:S01]  /*2720*/  FMUL R3, R5, R3 ;  /* 0x0000000305037220 */ /* 0x000fe20000400000 */
[----:B-----5:R-:W-:-:S04]  /*2730*/  FMUL R22, R22, R21 ;  /* 0x0000001516167220 */ /* 0x020fc80000400000 */
[-C--:B------:R-:W-:Y:S01]  /*2740*/  FFMA R11, R11, R22.reuse, R26 ;  /* 0x000000160b0b7223 */ /* 0x080fe2000000001a */
[-C--:B------:R-:W-:Y:S01]  /*2750*/  FFMA R9, R9, R22.reuse, R28 ;  /* 0x0000001609097223 */ /* 0x080fe2000000001c */
[----:B------:R-:W-:Y:S02]  /*2760*/  FFMA R7, R7, R22, R3 ;  /* 0x0000001607077223 */ /* 0x000fe40000000003 */
[----:B---3--:R-:W-:Y:S01]  /*2770*/  FADD R6, R11, R6 ;  /* 0x000000060b067221 */ /* 0x008fe20000000000 */
[----:B----4-:R-:W-:Y:S01]  /*2780*/  FADD R10, R9, R10 ;  /* 0x0000000a090a7221 */ /* 0x010fe20000000000 */
[----:B--2---:R-:W-:Y:S02]  /*2790*/  FADD R8, R7, R8 ;  /* 0x0000000807087221 */ /* 0x004fe40000000000 */
[----:B------:R-:W-:Y:S01]  /*27a0*/  FMUL R3, R6, 0.5 ;  /* 0x3f00000006037820 */ /* 0x000fe20000400000 */
[----:B------:R-:W-:Y:S01]  /*27b0*/  FMUL R19, R10, 0.5 ;  /* 0x3f0000000a137820 */ /* 0x000fe20000400000 */
[----:B------:R-:W-:-:S03]  /*27c0*/  FMUL R25, R8, 0.5 ;  /* 0x3f00000008197820 */ /* 0x000fc60000400000 */
[----:B------:R-:W-:Y:S04]  /*27d0*/  STG.E desc[UR4][R14.64+-0x4], R3 ;  /* 0xfffffc030e007986 */ /* 0x000fe8000c101904 */
[----:B------:R0:W-:Y:S04]  /*27e0*/  STG.E desc[UR4][R14.64+-0x8], R19 ;  /* 0xfffff8130e007986 */ /* 0x0001e8000c101904 */
[----:B------:R1:W-:Y:S04]  /*27f0*/  STG.E desc[UR4][R14.64+-0xc], R25 ;  /* 0xfffff4190e007986 */ /* 0x0003e8000c101904 */
[----:B------:R-:W2:Y:S01]  /*2800*/  LDG.E R23, desc[UR4][R16.64+-0x4] ;  /* 0xfffffc0410177981 */ /* 0x000ea2000c1e1900 */
[----:B------:R-:W-:Y:S01]  /*2810*/  FFMA R18, R18, R22, R5 ;  /* 0x0000001612127223 */ /* 0x000fe20000000005 */
[----:B------:R-:W-:-:S02]  /*2820*/  ISETP.GT.AND P0, PT, R20, 0x1, PT ;  /* 0x000000011400780c */ /* 0x000fc40003f04270 */
[----:B------:R-:W-:Y:S02]  /*2830*/  IADD3 R22, P1, PT, R16, -0x8, RZ ;  /* 0xfffffff810167810 */ /* 0x000fe40007f3e0ff */
[----:B------:R-:W-:Y:S01]  /*2840*/  IADD3 R12, P3, PT, R12, -0x6, RZ ;  /* 0xfffffffa0c0c7810 */ /* 0x000fe20007f7e0ff */
[----:B------:R-:W-:Y:S01]  /*2850*/  VIADD R20, R20, 0xfffffffe ;  /* 0xfffffffe14147836 */ /* 0x000fe20000000000 */
[----:B0-----:R-:W-:Y:S02]  /*2860*/  IADD3.X R19, PT, PT, R17, -0x1, RZ, P1, !PT ;  /* 0xffffffff11137810 */ /* 0x001fe40000ffe4ff */
[----:B------:R-:W-:Y:S01]  /*2870*/  IADD3.X R13, PT, PT, R13, -0x1, RZ, P3, !PT ;  /* 0xffffffff0d0d7810 */ /* 0x000fe20001ffe4ff */
[----:B--2---:R-:W-:-:S04]  /*2880*/  FADD R23, R18, R23 ;  /* 0x0000001712177221 */ /* 0x004fc80000000000 */
[----:B------:R-:W-:Y:S01]  /*2890*/  FMUL R27, R23, 0.5 ;  /* 0x3f000000171b7820 */ /* 0x000fe20000400000 */
[----:B------:R-:W-:-:S04]  /*28a0*/  IADD3 R23, P2, PT, R14, -0x18, RZ ;  /* 0xffffffe80e177810 */ /* 0x000fc80007f5e0ff */
[----:B------:R0:W-:Y:S01]  /*28b0*/  STG.E desc[UR4][R16.64+-0x4], R27 ;  /* 0xfffffc1b10007986 */ /* 0x0001e2000c101904 */
[----:B-1----:R-:W-:Y:S01]  /*28c0*/  IADD3.X R15, PT, PT, R15, -0x1, RZ, P2, !PT ;  /* 0xffffffff0f0f7810 */ /* 0x002fe200017fe4ff */
[----:B------:R-:W-:Y:S07]  /*28d0*/  @P0 BRA `(.L_x_60) ;  /* 0xfffffff800140947 */ /* 0x000fee000383ffff */
[----:B------:R-:W-:Y:S05]  /*28e0*/  EXIT ;  /* 0x000000000000794d */ /* 0x000fea0003800000 */
.L_x_61:
        /* <DEDUP_REMOVED lines=9> */
.L_x_78:


//--------------------- .text._Z11naiveKernelPhPfS0_S0_iiif --------------------------
	.section	.text._Z11naiveKernelPhPfS0_S0_iiif,"ax",@progbits
	.align	128
        .global         _Z11naiveKernelPhPfS0_S0_iiif
        .type           _Z11naiveKernelPhPfS0_S0_iiif,@function
        .size           _Z11naiveKernelPhPfS0_S0_iiif,(.L_x_75 - _Z11naiveKernelPhPfS0_S0_iiif)
        .other          _Z11naiveKernelPhPfS0_S0_iiif,@"STO_CUDA_ENTRY STV_DEFAULT"
_Z11naiveKernelPhPfS0_S0_iiif:
.text._Z11naiveKernelPhPfS0_S0_iiif:
        /* <DEDUP_REMOVED lines=8> */
[----:B------:R-:W0:Y:S01]  /*0080*/  LDCU UR4, c[0x0][0x3a0] ;  /* 0x00007400ff0477ac */ /* 0x000e220008000800 */
[----:B------:R-:W-:Y:S01]  /*0090*/  IMAD.MOV.U32 R2, RZ, RZ, 0x1 ;  /* 0x00000001ff027424 */ /* 0x000fe200078e00ff */
[----:B------:R-:W1:Y:S01]  /*00a0*/  LDC.64 R16, c[0x0][0x388] ;  /* 0x0000e200ff107b82 */ /* 0x000e620000000a00 */
[----:B------:R-:W2:Y:S01]  /*00b0*/  LDCU.64 UR6, c[0x0][0x3a8] ;  /* 0x00007500ff0677ac */ /* 0x000ea20008000a00 */
[----:B------:R-:W-:Y:S01]  /*00c0*/  UMOV UR8, 0x667f3bcd ;  /* 0x667f3bcd00087882 */ /* 0x000fe20000000000 */
[----:B------:R-:W-:Y:S01]  /*00d0*/  UMOV UR9, 0x3ff6a09e ;  /* 0x3ff6a09e00097882 */ /* 0x000fe20000000000 */
[----:B0-----:R-:W-:Y:S01]  /*00e0*/  I2FP.F32.S32 R0, UR4 ;  /* 0x0000000400007c45 */ /* 0x001fe20008201400 */
[----:B------:R-:W-:-:S04]  /*00f0*/  IMAD R14, R14, UR4, RZ ;  /* 0x000000040e0e7c24 */ /* 0x000fc8000f8e02ff */
[----:B--2---:R-:W-:-:S04]  /*0100*/  FMUL R0, R0, UR7 ;  /* 0x0000000700007c20 */ /* 0x004fc80008400000 */
[----:B------:R-:W0:Y:S08]  /*0110*/  F2F.F64.F32 R4, R0 ;  /* 0x0000000000047310 */ /* 0x000e300000201800 */
[----:B0-----:R-:W0:Y:S02]  /*0120*/  MUFU.RCP64H R3, R5 ;  /* 0x0000000500037308 */ /* 0x001e240000001800 */
[----:B0-----:R-:W-:-:S08]  /*0130*/  DFMA R6, -R4, R2, 1 ;  /* 0x3ff000000406742b */ /* 0x001fd00000000102 */
[----:B------:R-:W-:-:S08]  /*0140*/  DFMA R6, R6, R6, R6 ;  /* 0x000000060606722b */ /* 0x000fd00000000006 */
[----:B------:R-:W-:-:S08]  /*0150*/  DFMA R6, R2, R6, R2 ;  /* 0x000000060206722b */ /* 0x000fd00000000002 */
[----:B------:R-:W-:-:S08]  /*0160*/  DFMA R2, -R4, R6, 1 ;  /* 0x3ff000000402742b */ /* 0x000fd00000000106 */
[----:B------:R-:W-:-:S08]  /*0170*/  DFMA R2, R6, R2, R6 ;  /* 0x000000020602722b */ /* 0x000fd00000000006 */
[----:B------:R-:W-:-:S08]  /*0180*/  DMUL R6, R2, -UR8 ;  /* 0x8000000802067c28 */ /* 0x000fd00008000000 */
[----:B------:R-:W-:Y:S01]  /*0190*/  DFMA R8, -R4, R6, -UR8 ;  /* 0x8000000804087e2b */ /* 0x000fe20008000106 */
[----:B------:R-:W0:Y:S07]  /*01a0*/  LDCU.64 UR8, c[0x0][0x380] ;  /* 0x00007000ff0877ac */ /* 0x000e2e0008000a00 */
[----:B------:R-:W-:Y:S01]  /*01b0*/  DFMA R2, R2, R8, R6 ;  /* 0x000000080202722b */ /* 0x000fe20000000006 */
[----:B------:R-:W-:-:S04]  /*01c0*/  IMAD R7, R14, UR6, RZ ;  /* 0x000000060e077c24 */ /* 0x000fc8000f8e02ff */
[----:B-1----:R-:W-:-:S05]  /*01d0*/  IMAD.WIDE R16, R7, 0x4, R16 ;  /* 0x0000000407107825 */ /* 0x002fca00078e0210 */
[----:B------:R-:W-:Y:S01]  /*01e0*/  FFMA R0, RZ, R5, R3 ;  /* 0x00000005ff007223 */ /* 0x000fe20000000003 */
[----:B0-----:R-:W-:-:S04]  /*01f0*/  IADD3 R12, P1, PT, R7, UR8, RZ ;  /* 0x00000008070c7c10 */ /* 0x001fc8000ff3e0ff */
[----:B------:R-:W-:Y:S02]  /*0200*/  FSETP.GT.AND P0, PT, |R0|, 1.469367938527859385e-39, PT ;  /* 0x001000000000780b */ /* 0x000fe40003f04200 */
[----:B------:R-:W-:-:S11]  /*0210*/  LEA.HI.X.SX32 R13, R7, UR9, 0x1, P1 ;  /* 0x00000009070d7c11 */ /* 0x000fd600088f0eff */
[----:B------:R-:W-:Y:S05]  /*0220*/  @P0 BRA `(.L_x_62) ;  /* 0x0000000000100947 */ /* 0x000fea0003800000 */
[----:B------:R-:W-:-:S07]  /*0230*/  MOV R0, 0x250 ;  /* 0x0000025000007802 */ /* 0x000fce0000000f00 */
[----:B------:R-:W-:Y:S05]  /*0240*/  CALL.REL.NOINC `($__internal_1_$__cuda_sm20_div_rn_f64_full) ;  /* 0x0000002c000c7944 */ /* 0x000fea0003c00000 */
[----:B------:R-:W-:Y:S02]  /*0250*/  IMAD.MOV.U32 R2, RZ, RZ, R10 ;  /* 0x000000ffff027224 */ /* 0x000fe400078e000a */
[----:B------:R-:W-:-:S07]  /*0260*/  IMAD.MOV.U32 R3, RZ, RZ, R11 ;  /* 0x000000ffff037224 */ /* 0x000fce00078e000b */
.L_x_62:
[----:B------:R-:W0:Y:S01]  /*0270*/  LDCU.64 UR4, c[0x0][0x358] ;  /* 0x00006b00ff0477ac */ /* 0x000e220008000a00 */
[----:B------:R-:W-:Y:S01]  /*0280*/  IMAD.MOV.U32 R6, RZ, RZ, 0x652b82fe ;  /* 0x652b82feff067424 */ /* 0x000fe200078e00ff */
[----:B------:R-:W1:Y:S01]  /*0290*/  LDC.64 R24, c[0x0][0x390] ;  /* 0x0000e400ff187b82 */ /* 0x000e620000000a00 */
[----:B------:R-:W-:Y:S01]  /*02a0*/  IMAD.MOV.U32 R7, RZ, RZ, 0x3ff71547 ;  /* 0x3ff71547ff077424 */ /* 0x000fe200078e00ff */
[----:B------:R-:W-:Y:S01]  /*02b0*/  UMOV UR6, 0xfefa39ef ;  /* 0xfefa39ef00067882 */ /* 0x000fe20000000000 */
[----:B------:R-:W-:-:S05]  /*02c0*/  UMOV UR7, 0x3fe62e42 ;  /* 0x3fe62e4200077882 */ /* 0x000fca0000000000 */
[----:B------:R-:W2:Y:S01]  /*02d0*/  LDC R5, c[0x0][0x3a0] ;  /* 0x0000e800ff057b82 */ /* 0x000ea20000000800 */
[----:B0-----:R-:W3:Y:S02]  /*02e0*/  LDG.E.U8 R23, desc[UR4][R12.64] ;  /* 0x000000040c177981 */ /* 0x001ee4000c1e1100 */
[----:B---3--:R-:W-:-:S05]  /*02f0*/  I2FP.F32.U32 R23, R23 ;  /* 0x0000001700177245 */ /* 0x008fca0000201000 */
[----:B------:R0:W-:Y:S04]  /*0300*/  STG.E desc[UR4][R16.64], R23 ;  /* 0x0000001710007986 */ /* 0x0001e8000c101904 */
[----:B------:R-:W3:Y:S01]  /*0310*/  LDG.E.U8 R11, desc[UR4][R12.64+0x1] ;  /* 0x000001040c0b7981 */ /* 0x000ee2000c1e1100 */
[----:B------:R-:W-:-:S08]  /*0320*/  DFMA R6, R2, R6, 6.75539944105574400000e+15 ;  /* 0x433800000206742b */ /* 0x000fd00000000006 */
[----:B------:R-:W-:-:S08]  /*0330*/  DADD R8, R6, -6.75539944105574400000e+15 ;  /* 0xc338000006087429 */ /* 0x000fd00000000000 */
[----:B------:R-:W-:Y:S01]  /*0340*/  DFMA R18, R8, -UR6, R2 ;  /* 0x8000000608127c2b */ /* 0x000fe20008000002 */
[----:B------:R-:W-:Y:S01]  /*0350*/  UMOV UR6, 0x3b39803f ;  /* 0x3b39803f00067882 */ /* 0x000fe20000000000 */
[----:B------:R-:W-:-:S06]  /*0360*/  UMOV UR7, 0x3c7abc9e ;  /* 0x3c7abc9e00077882 */ /* 0x000fcc0000000000 */
[----:B------:R-:W-:Y:S01]  /*0370*/  DFMA R8, R8, -UR6, R18 ;  /* 0x8000000608087c2b */ /* 0x000fe20008000012 */
[----:B------:R-:W-:Y:S02]  /*0380*/  IMAD.MOV.U32 R18, RZ, RZ, -0x35dec16 ;  /* 0xfca213eaff127424 */ /* 0x000fe400078e00ff */
[----:B------:R-:W-:Y:S01]  /*0390*/  IMAD.MOV.U32 R19, RZ, RZ, 0x3e928af3 ;  /* 0x3e928af3ff137424 */ /* 0x000fe200078e00ff */
[----:B------:R-:W-:Y:S01]  /*03a0*/  UMOV UR6, 0x69ce2bdf ;  /* 0x69ce2bdf00067882 */ /* 0x000fe20000000000 */
[----:B------:R-:W-:-:S04]  /*03b0*/  UMOV UR7, 0x3e5ade15 ;  /* 0x3e5ade1500077882 */ /* 0x000fc80000000000 */
[----:B------:R-:W-:Y:S01]  /*03c0*/  DFMA R18, R8, UR6, R18 ;  /* 0x0000000608127c2b */ /* 0x000fe20008000012 */
[----:B------:R-:W-:Y:S01]  /*03d0*/  UMOV UR6, 0x62401315 ;  /* 0x6240131500067882 */ /* 0x000fe20000000000 */
[----:B------:R-:W-:-:S06]  /*03e0*/  UMOV UR7, 0x3ec71dee ;  /* 0x3ec71dee00077882 */ /* 0x000fcc0000000000 */
[----:B------:R-:W-:Y:S01]  /*03f0*/  DFMA R18, R8, R18, UR6 ;  /* 0x0000000608127e2b */ /* 0x000fe20008000012 */
[----:B------:R-:W-:Y:S01]  /*0400*/  UMOV UR6, 0x7c89eb71 ;  /* 0x7c89eb7100067882 */ /* 0x000fe20000000000 */
[----:B------:R-:W-:-:S06]  /*0410*/  UMOV UR7, 0x3efa0199 ;  /* 0x3efa019900077882 */ /* 0x000fcc0000000000 */
[----:B------:R-:W-:Y:S01]  /*0420*/  DFMA R18, R8, R18, UR6 ;  /* 0x0000000608127e2b */ /* 0x000fe20008000012 */
[----:B------:R-:W-:Y:S01]  /*0430*/  UMOV UR6, 0x14761f65 ;  /* 0x14761f6500067882 */ /* 0x000fe20000000000 */
[----:B---3--:R-:W-:-:S05]  /*0440*/  I2FP.F32.U32 R11, R11 ;  /* 0x0000000b000b7245 */ /* 0x008fca0000201000 */
[----:B------:R0:W-:Y:S04]  /*0450*/  STG.E desc[UR4][R16.64+0x4], R11 ;  /* 0x0000040b10007986 */ /* 0x0001e8000c101904 */
[----:B------:R-:W3:Y:S01]  /*0460*/  LDG.E.U8 R21, desc[UR4][R12.64+0x2] ;  /* 0x000002040c157981 */ /* 0x000ee2000c1e1100 */
[----:B------:R-:W-:Y:S02]  /*0470*/  UMOV UR7, 0x3f2a01a0 ;  /* 0x3f2a01a000077882 */ /* 0x000fe40000000000 */
[----:B------:R-:W-:Y:S01]  /*0480*/  DFMA R18, R8, R18, UR6 ;  /* 0x0000000608127e2b */ /* 0x000fe20008000012 */
[----:B------:R-:W-:Y:S01]  /*0490*/  UMOV UR6, 0x1852b7af ;  /* 0x1852b7af00067882 */ /* 0x000fe20000000000 */
[----:B------:R-:W-:-:S06]  /*04a0*/  UMOV UR7, 0x3f56c16c ;  /* 0x3f56c16c00077882 */ /* 0x000fcc0000000000 */
        /* <DEDUP_REMOVED lines=13> */
[----:B------:R-:W-:-:S07]  /*0580*/  FSETP.GEU.AND P0, PT, |R3|, 4.1917929649353027344, PT ;  /* 0x4086232b0300780b */ /* 0x000fce0003f0e200 */
[----:B------:R-:W-:Y:S01]  /*0590*/  DFMA R18, R8, R18, 1 ;  /* 0x3ff000000812742b */ /* 0x000fe20000000012 */
[----:B-1----:R-:W-:-:S04]  /*05a0*/  IMAD.WIDE R14, R14, 0x4, R24 ;  /* 0x000000040e0e7825 */ /* 0x002fc800078e0218 */
[----:B------:R-:W-:-:S03]  /*05b0*/  IMAD.MOV.U32 R25, RZ, RZ, 0x3f800000 ;  /* 0x3f800000ff197424 */ /* 0x000fc600078e00ff */
[----:B------:R-:W-:-:S10]  /*05c0*/  DFMA R8, R8, R18, 1 ;  /* 0x3ff000000808742b */ /* 0x000fd40000000012 */
[----:B------:R-:W-:Y:S01]  /*05d0*/  LEA R19, R6, R9, 0x14 ;  /* 0x0000000906137211 */ /* 0x000fe200078ea0ff */
[----:B------:R-:W-:Y:S01]  /*05e0*/  IMAD.MOV.U32 R18, RZ, RZ, R8 ;  /* 0x000000ffff127224 */ /* 0x000fe200078e0008 */
[----:B---3--:R-:W-:-:S05]  /*05f0*/  I2FP.F32.U32 R21, R21 ;  /* 0x0000001500157245 */ /* 0x008fca0000201000 */
[----:B------:R0:W-:Y:S04]  /*0600*/  STG.E desc[UR4][R16.64+0x8], R21 ;  /* 0x0000081510007986 */ /* 0x0001e8000c101904 */
[----:B------:R0:W5:Y:S04]  /*0610*/  LDG.E.U8 R4, desc[UR4][R12.64] ;  /* 0x000000040c047981 */ /* 0x000168000c1e1100 */
[----:B------:R0:W5:Y:S04]  /*0620*/  LDG.E.U8 R10, desc[UR4][R12.64+0x1] ;  /* 0x000001040c0a7981 */ /* 0x000168000c1e1100 */
[----:B------:R0:W5:Y:S04]  /*0630*/  LDG.E.U8 R0, desc[UR4][R12.64+0x2] ;  /* 0x000002040c007981 */ /* 0x000168000c1e1100 */
[----:B------:R0:W-:Y:S01]  /*0640*/  STG.E desc[UR4][R14.64], R25 ;  /* 0x000000190e007986 */ /* 0x0001e2000c101904 */
[----:B--2---:R-:W-:Y:S05]  /*0650*/  @!P0 BRA `(.L_x_63) ;  /* 0x0000000000348947 */ /* 0x004fea0003800000 */
[----:B------:R-:W-:Y:S01]  /*0660*/  FSETP.GEU.AND P1, PT, |R3|, 4.2275390625, PT ;  /* 0x408748000300780b */ /* 0x000fe20003f2e200 */
[C---:B------:R-:W-:Y:S02]  /*0670*/  DADD R18, R2.reuse, +INF ;  /* 0x7ff0000002127429 */ /* 0x040fe40000000000 */
[----:B------:R-:W-:-:S08]  /*0680*/  DSETP.GEU.AND P0, PT, R2, RZ, PT ;  /* 0x000000ff0200722a */ /* 0x000fd00003f0e000 */
[----:B------:R-:W-:Y:S02]  /*0690*/  FSEL R18, R18, RZ, P0 ;  /* 0x000000ff12127208 */ /* 0x000fe40000000000 */
[----:B------:R-:W-:Y:S01]  /*06a0*/  FSEL R19, R19, RZ, P0 ;  /* 0x000000ff13137208 */ /* 0x000fe20000000000 */
[----:B------:R-:W-:Y:S06]  /*06b0*/  @P1 BRA `(.L_x_63) ;  /* 0x00000000001c1947 */ /* 0x000fec0003800000 */
[----:B------:R-:W-:Y:S01]  /*06c0*/  LEA.HI R2, R6, R6, RZ, 0x1 ;  /* 0x0000000606027211 */ /* 0x000fe200078f08ff */
[----:B------:R-:W-:-:S03]  /*06d0*/  IMAD.MOV.U32 R18, RZ, RZ, RZ ;  /* 0x000000ffff127224 */ /* 0x000fc600078e00ff */
[----:B------:R-:W-:-:S05]  /*06e0*/  SHF.R.S32.HI R3, RZ, 0x1, R2 ;  /* 0x00000001ff037819 */ /* 0x000fca0000011402 */
[----:B------:R-:W-:Y:S02]  /*06f0*/  IMAD.IADD R6, R6, 0x1, -R3 ;  /* 0x0000000106067824 */ /* 0x000fe400078e0a03 */
[----:B------:R-:W-:-:S03]  /*0700*/  IMAD R9, R3, 0x100000, R9 ;  /* 0x0010000003097824 */ /* 0x000fc600078e0209 */
[----:B------:R-:W-:-:S06]  /*0710*/  LEA R19, R6, 0x3ff00000, 0x14 ;  /* 0x3ff0000006137811 */ /* 0x000fcc00078ea0ff */
[----:B------:R-:W-:-:S11]  /*0720*/  DMUL R18, R8, R18 ;  /* 0x0000001208127228 */ /* 0x000fd60000000000 */
.L_x_63:
[----:B------:R-:W-:Y:S01]  /*0730*/  ISETP.GE.AND P0, PT, R5, 0x2, PT ;  /* 0x000000020500780c */ /* 0x000fe20003f06270 */
[----:B------:R1:W2:-:S12]  /*0740*/  F2F.F32.F64 R3, R18 ;  /* 0x0000001200037310 */ /* 0x0002980000301000 */
[----:B-1----:R-:W-:Y:S05]  /*0750*/  @!P0 BRA `(.L_x_64) ;  /* 0x0000001400fc8947 */ /* 0x002fea0003800000 */
[C---:B------:R-:W-:Y:S02]  /*0760*/  VIADD R2, R5.reuse, 0xfffffffe ;  /* 0xfffffffe05027836 */ /* 0x040fe40000000000 */
[----:B------:R-:W-:Y:S01]  /*0770*/  IMAD.MOV.U32 R9, RZ, RZ, R11 ;  /* 0x000000ffff097224 */ /* 0x000fe200078e000b */
[----:B0-----:R-:W-:Y:S01]  /*0780*/  MOV R11, R21 ;  /* 0x00000015000b7202 */ /* 0x001fe20000000f00 */
[----:B------:R-:W-:Y:S01]  /*0790*/  IMAD.MOV.U32 R7, RZ, RZ, R23 ;  /* 0x000000ffff077224 */ /* 0x000fe200078e0017 */
[----:B------:R-:W-:Y:S01]  /*07a0*/  ISETP.GE.U32.AND P1, PT, R2, 0x3, PT ;  /* 0x000000030200780c */ /* 0x000fe20003f26070 */
[----:B------:R-:W-:Y:S01]  /*07b0*/  VIADD R18, R5, 0xffffffff ;  /* 0xffffffff05127836 */ /* 0x000fe20000000000 */
[----:B-----5:R-:W-:Y:S01]  /*07c0*/  PRMT R2, R10, 0x7610, R2 ;  /* 0x000076100a027816 */ /* 0x020fe20000000002 */
[----:B------:R-:W-:-:S10]  /*07d0*/  IMAD.MOV.U32 R19, RZ, RZ, 0x3f800000 ;  /* 0x3f800000ff137424 */ /* 0x000fd400078e00ff */
[----:B------:R-:W-:Y:S05]  /*07e0*/  @!P1 BRA `(.L_x_65) ;  /* 0x0000000c00289947 */ /* 0x000fea0003800000 */
[----:B------:R-:W-:Y:S01]  /*07f0*/  LOP3.LUT R20, R18, 0xfffffffc, RZ, 0xc0, !PT ;  /* 0xfffffffc12147812 */ /* 0x000fe200078ec0ff */
[----:B------:R-:W-:Y:S02]  /*0800*/  IMAD.MOV.U32 R24, RZ, RZ, R14 ;  /* 0x000000ffff187224 */ /* 0x000fe400078e000e */
[----:B--2---:R-:W-:Y:S01]  /*0810*/  FADD R22, -R3, 1 ;  /* 0x3f80000003167421 */ /* 0x004fe20000000100 */
[----:B------:R-:W-:Y:S01]  /*0820*/  IMAD.MOV.U32 R25, RZ, RZ, R15 ;  /* 0x000000ffff197224 */ /* 0x000fe200078e000f */
[----:B------:R-:W0:Y:S01]  /*0830*/  LDCU.64 UR6, c[0x0][0x398] ;  /* 0x00007300ff0677ac */ /* 0x000e220008000a00 */
[----:B------:R-:W-:Y:S02]  /*0840*/  IMAD.MOV.U32 R26, RZ, RZ, R16 ;  /* 0x000000ffff1a7224 */ /* 0x000fe400078e0010 */
[----:B------:R-:W-:Y:S02]  /*0850*/  IMAD.MOV.U32 R19, RZ, RZ, 0x3f800000 ;  /* 0x3f800000ff137424 */ /* 0x000fe400078e00ff */
[----:B------:R-:W-:-:S07]  /*0860*/  IMAD.MOV R20, RZ, RZ, -R20 ;  /* 0x000000ffff147224 */ /* 0x000fce00078e0a14 */
.L_x_66:
[----:B------:R-:W-:Y:S01]  /*0870*/  MOV R14, R12 ;  /* 0x0000000c000e7202 */ /* 0x000fe20000000f00 */
[----:B------:R-:W-:-:S05]  /*0880*/  IMAD.MOV.U32 R15, RZ, RZ, R13 ;  /* 0x000000ffff0f7224 */ /* 0x000fca00078e000d */
[----:B------:R-:W2:Y:S04]  /*0890*/  LDG.E.U8 R6, desc[UR4][R14.64+0x3] ;  /* 0x000003040e067981 */ /* 0x000ea8000c1e1100 */
[----:B------:R-:W3:Y:S04]  /*08a0*/  LDG.E.U8 R10, desc[UR4][R14.64+0x4] ;  /* 0x000004040e0a7981 */ /* 0x000ee8000c1e1100 */
[----:B------:R-:W4:Y:S01]  /*08b0*/  LDG.E.U8 R8, desc[UR4][R14.64+0x5] ;  /* 0x000005040e087981 */ /* 0x000f22000c1e1100 */
[CC--:B--2---:R-:W-:Y:S02]  /*08c0*/  VIMNMX.U16x2 R13, PT, PT, R6.reuse, R4.reuse, PT ;  /* 0x00000004060d7248 */ /* 0x0c4fe40003fe0200 */
[----:B------:R-:W-:-:S02]  /*08d0*/  VIMNMX.U16x2 R12, PT, PT, R6, R4, !PT ;  /* 0x00000004060c7248 */ /* 0x000fc40007fe0200 */
[CC--:B---3--:R-:W-:Y:S01]  /*08e0*/  VIMNMX.U16x2 R16, PT, PT, R10.reuse, R2.reuse, PT ;  /* 0x000000020a107248 */ /* 0x0c8fe20003fe0200 */
[----:B------:R-:W-:Y:S01]  /*08f0*/  IMAD.MOV R13, RZ, RZ, -R13 ;  /* 0x000000ffff0d7224 */ /* 0x000fe200078e0a0d */
[----:B------:R-:W-:Y:S02]  /*0900*/  VIMNMX.U16x2 R4, PT, PT, R10, R2, !PT ;  /* 0x000000020a047248 */ /* 0x000fe40007fe0200 */
[CC--:B----4-:R-:W-:Y:S01]  /*0910*/  VIMNMX.U16x2 R2, PT, PT, R8.reuse, R0.reuse, !PT ;  /* 0x0000000008027248 */ /* 0x0d0fe20007fe0200 */
[----:B------:R-:W-:Y:S01]  /*0920*/  IMAD.MOV R16, RZ, RZ, -R16 ;  /* 0x000000ffff107224 */ /* 0x000fe200078e0a10 */
[----:B------:R-:W-:Y:S02]  /*0930*/  VIMNMX.U16x2 R0, PT, PT, R8, R0, PT ;  /* 0x0000000008007248 */ /* 0x000fe40003fe0200 */
[----:B------:R-:W-:Y:S02]  /*0940*/  PRMT R13, R13, 0x7710, RZ ;  /* 0x000077100d0d7816 */ /* 0x000fe400000000ff */
[----:B------:R-:W-:Y:S01]  /*0950*/  PRMT R21, R16, 0x7710, RZ ;  /* 0x0000771010157816 */ /* 0x000fe200000000ff */
[----:B------:R-:W-:-:S02]  /*0960*/  IMAD.MOV R0, RZ, RZ, -R0 ;  /* 0x000000ffff007224 */ /* 0x000fc400078e0a00 */
[----:B------:R-:W-:Y:S02]  /*0970*/  IMAD.IADD R12, R12, 0x1, R13 ;  /* 0x000000010c0c7824 */ /* 0x000fe400078e020d */
[----:B------:R-:W-:Y:S01]  /*0980*/  IMAD.IADD R4, R4, 0x1, R21 ;  /* 0x0000000104047824 */ /* 0x000fe200078e0215 */
[----:B------:R-:W-:Y:S02]  /*0990*/  PRMT R23, R0, 0x7710, RZ ;  /* 0x0000771000177816 */ /* 0x000fe400000000ff */
[----:B------:R-:W-:Y:S02]  /*09a0*/  LOP3.LUT R13, R12, 0xffff, RZ, 0xc0, !PT ;  /* 0x0000ffff0c0d7812 */ /* 0x000fe400078ec0ff */
[----:B------:R-:W-:Y:S01]  /*09b0*/  LOP3.LUT R4, R4, 0xffff, RZ, 0xc0, !PT ;  /* 0x0000ffff04047812 */ /* 0x000fe200078ec0ff */
[----:B------:R-:W-:-:S03]  /*09c0*/  IMAD.IADD R2, R2, 0x1, R23 ;  /* 0x0000000102027824 */ /* 0x000fc600078e0217 */
[----:B------:R-:W-:Y:S02]  /*09d0*/  LEA R13, R13, R4, 0x1 ;  /* 0x000000040d0d7211 */ /* 0x000fe400078e08ff */
[----:B------:R-:W-:-:S05]  /*09e0*/  LOP3.LUT R2, R2, 0xffff, RZ, 0xc0, !PT ;  /* 0x0000ffff02027812 */ /* 0x000fca00078ec0ff */
[----:B------:R-:W-:-:S05]  /*09f0*/  IMAD.IADD R2, R2, 0x1, R13 ;  /* 0x0000000102027824 */ /* 0x000fca00078e020d */
[----:B------:R-:W-:-:S04]  /*0a00*/  LOP3.LUT R2, R2, 0x1ffc, RZ, 0xc0, !PT ;  /* 0x00001ffc02027812 */ /* 0x000fc800078ec0ff */
[----:B0-----:R-:W-:-:S05]  /*0a10*/  IADD3 R12, P1, PT, R2, UR6, RZ ;  /* 0x00000006020c7c10 */ /* 0x001fca000ff3e0ff */
[----:B------:R-:W-:-:S05]  /*0a20*/  IMAD.X R13, RZ, RZ, UR7, P1 ;  /* 0x00000007ff0d7e24 */ /* 0x000fca00088e06ff */
[----:B------:R0:W2:Y:S01]  /*0a30*/  LDG.E R0, desc[UR4][R12.64] ;  /* 0x000000040c007981 */ /* 0x0000a2000c1e1900 */
[----:B------:R-:W1:Y:S01]  /*0a40*/  I2F.U16 R21, R6 ;  /* 0x0000000600157306 */ /* 0x000e620000101000 */
[----:B0-----:R-:W-:Y:S02]  /*0a50*/  IMAD.MOV.U32 R12, RZ, RZ, R26 ;  /* 0x000000ffff0c7224 */ /* 0x001fe400078e001a */
[----:B------:R-:W-:Y:S02]  /*0a60*/  IMAD.MOV.U32 R13, RZ, RZ, R17 ;  /* 0x000000ffff0d7224 */ /* 0x000fe400078e0011 */
[----:B-1----:R-:W-:Y:S01]  /*0a70*/  FMUL R21, R21, R22 ;  /* 0x0000001615157220 */ /* 0x002fe20000400000 */
[----:B--2---:R-:W-:-:S04]  /*0a80*/  FMUL R0, R3, R0 ;  /* 0x0000000003007220 */ /* 0x004fc80000400000 */
[----:B------:R-:W-:-:S05]  /*0a90*/  FFMA R7, R0, R7, R21 ;  /* 0x0000000700077223 */ /* 0x000fca0000000015 */
[----:B------:R0:W-:Y:S04]  /*0aa0*/  STG.E desc[UR4][R12.64+0xc], R7 ;  /* 0x00000c070c007986 */ /* 0x0001e8000c101904 */
        /* <DEDUP_REMOVED lines=14> */
[----:B------:R-:W3:Y:S04]  /*0b90*/  LDG.E.U8 R0, desc[UR4][R14.64+0x6] ;  /* 0x000006040e007981 */ /* 0x000ee8000c1e1100 */
[----:B------:R-:W4:Y:S04]  /*0ba0*/  LDG.E.U8 R2, desc[UR4][R14.64+0x7] ;  /* 0x000007040e027981 */ /* 0x000f28000c1e1100 */
[----:B------:R-:W5:Y:S01]  /*0bb0*/  LDG.E.U8 R4, desc[UR4][R14.64+0x8] ;  /* 0x000008040e047981 */ /* 0x000f62000c1e1100 */
[----:B---3--:R-:W-:-:S02]  /*0bc0*/  VIMNMX.U16x2 R9, PT, PT, R0, R6, PT ;  /* 0x0000000600097248 */ /* 0x008fc40003fe0200 */
[----:B------:R-:W-:Y:S02]  /*0bd0*/  VIMNMX.U16x2 R6, PT, PT, R0, R6, !PT ;  /* 0x0000000600067248 */ /* 0x000fe40007fe0200 */
[CC--:B----4-:R-:W-:Y:S01]  /*0be0*/  VIMNMX.U16x2 R23, PT, PT, R2.reuse, R10.reuse, PT ;  /* 0x0000000a02177248 */ /* 0x0d0fe20003fe0200 */
[----:B------:R-:W-:Y:S01]  /*0bf0*/  IMAD.MOV R9, RZ, RZ, -R9 ;  /* 0x000000ffff097224 */ /* 0x000fe200078e0a09 */
[----:B------:R-:W-:Y:S02]  /*0c00*/  VIMNMX.U16x2 R10, PT, PT, R2, R10, !PT ;  /* 0x0000000a020a7248 */ /* 0x000fe40007fe0200 */
[----:B-----5:R-:W-:Y:S02]  /*0c10*/  VIMNMX.U16x2 R24, PT, PT, R4, R8, PT ;  /* 0x0000000804187248 */ /* 0x020fe40003fe0200 */
[----:B------:R-:W-:Y:S02]  /*0c20*/  IADD3 R23, PT, PT, RZ, -R23, RZ ;  /* 0x80000017ff177210 */ /* 0x000fe40007ffe0ff */
[----:B------:R-:W-:Y:S01]  /*0c30*/  PRMT R9, R9, 0x7710, RZ ;  /* 0x0000771009097816 */ /* 0x000fe200000000ff */
[----:B------:R-:W-:Y:S01]  /*0c40*/  IMAD.MOV R24, RZ, RZ, -R24 ;  /* 0x000000ffff187224 */ /* 0x000fe200078e0a18 */
[----:B------:R-:W-:-:S02]  /*0c50*/  PRMT R23, R23, 0x7710, RZ ;  /* 0x0000771017177816 */ /* 0x000fc400000000ff */
[----:B------:R-:W-:Y:S01]  /*0c60*/  VIMNMX.U16x2 R8, PT, PT, R4, R8, !PT ;  /* 0x0000000804087248 */ /* 0x000fe20007fe0200 */
        /* <DEDUP_REMOVED lines=12> */
[----:B------:R-:W3:Y:S01]  /*0d30*/  LDG.E R8, desc[UR4][R8.64] ;  /* 0x0000000408087981 */ /* 0x000ee2000c1e1900 */
[----:B------:R-:W4:Y:S02]  /*0d40*/  I2F.U16 R23, R0 ;  /* 0x0000000000177306 */ /* 0x000f240000101000 */
[----:B----4-:R-:W-:Y:S01]  /*0d50*/  FMUL R10, R22, R23 ;  /* 0x00000017160a7220 */ /* 0x010fe20000400000 */
[----:B---3--:R-:W-:-:S04]  /*0d60*/  FMUL R6, R3, R8 ;  /* 0x0000000803067220 */ /* 0x008fc80000400000 */
[----:B------:R-:W-:-:S05]  /*0d70*/  FFMA R23, R7, R6, R10 ;  /* 0x0000000607177223 */ /* 0x000fca000000000a */
[----:B------:R3:W-:Y:S04]  /*0d80*/  STG.E desc[UR4][R12.64+0x18], R23 ;  /* 0x000018170c007986 */ /* 0x0007e8000c101904 */
[----:B0-----:R-:W4:Y:S02]  /*0d90*/  LDG.E.U8 R7, desc[UR4][R14.64+0x7] ;  /* 0x000007040e077981 */ /* 0x001f24000c1e1100 */
[----:B----4-:R-:W-:-:S05]  /*0da0*/  I2FP.F32.U32 R7, R7 ;  /* 0x0000000700077245 */ /* 0x010fca0000201000 */
[----:B------:R-:W-:-:S04]  /*0db0*/  FMUL R10, R22, R7 ;  /* 0x00000007160a7220 */ /* 0x000fc80000400000 */
[----:B-1----:R-:W-:-:S05]  /*0dc0*/  FFMA R21, R21, R6, R10 ;  /* 0x0000000615157223 */ /* 0x002fca000000000a */
[----:B------:R-:W-:Y:S04]  /*0dd0*/  STG.E desc[UR4][R12.64+0x1c], R21 ;  /* 0x00001c150c007986 */ /* 0x000fe8000c101904 */
[----:B------:R-:W4:Y:S01]  /*0de0*/  LDG.E.U8 R7, desc[UR4][R14.64+0x8] ;  /* 0x000008040e077981 */ /* 0x000f22000c1e1100 */
[----:B--2---:R-:W-:Y:S01]  /*0df0*/  FFMA R19, R19, R6, R22 ;  /* 0x0000000613137223 */ /* 0x004fe20000000016 */
[----:B----4-:R-:W-:-:S05]  /*0e00*/  I2FP.F32.U32 R7, R7 ;  /* 0x0000000700077245 */ /* 0x010fca0000201000 */
[----:B------:R-:W-:-:S04]  /*0e10*/  FMUL R8, R22, R7 ;  /* 0x0000000716087220 */ /* 0x000fc80000400000 */
[----:B------:R-:W-:-:S05]  /*0e20*/  FFMA R11, R11, R6, R8 ;  /* 0x000000060b0b7223 */ /* 0x000fca0000000008 */
[----:B------:R-:W-:Y:S04]  /*0e30*/  STG.E desc[UR4][R12.64+0x20], R11 ;  /* 0x0000200b0c007986 */ /* 0x000fe8000c101904 */
[----:B------:R0:W-:Y:S04]  /*0e40*/  STG.E desc[UR4][R16.64+0x8], R19 ;  /* 0x0000081310007986 */ /* 0x0001e8000c101904 */
[----:B------:R-:W2:Y:S04]  /*0e50*/  LDG.E.U8 R8, desc[UR4][R14.64+0xa] ;  /* 0x00000a040e087981 */ /* 0x000ea8000c1e1100 */
[----:B------:R-:W4:Y:S04]  /*0e60*/  LDG.E.U8 R6, desc[UR4][R14.64+0x9] ;  /* 0x000009040e067981 */ /* 0x000f28000c1e1100 */
[----:B------:R-:W5:Y:S01]  /*0e70*/  LDG.E.U8 R10, desc[UR4][R14.64+0xb] ;  /* 0x00000b040e0a7981 */ /* 0x000f62000c1e1100 */
[----:B--2---:R-:W-:-:S02]  /*0e80*/  VIMNMX.U16x2 R9, PT, PT, R8, R2, PT ;  /* 0x0000000208097248 */ /* 0x004fc40003fe0200 */
[----:B----4-:R-:W-:-:S03]  /*0e90*/  VIMNMX.U16x2 R7, PT, PT, R6, R0, PT ;  /* 0x0000000006077248 */ /* 0x010fc60003fe0200 */
[----:B------:R-:W-:Y:S01]  /*0ea0*/  IMAD.MOV R9, RZ, RZ, -R9 ;  /* 0x000000ffff097224 */ /* 0x000fe200078e0a09 */
[----:B-----5:R-:W-:Y:S02]  /*0eb0*/  VIMNMX.U16x2 R24, PT, PT, R10, R4, PT ;  /* 0x000000040a187248 */ /* 0x020fe40003fe0200 */
[----:B------:R-:W-:Y:S02]  /*0ec0*/  IADD3 R7, PT, PT, RZ, -R7, RZ ;  /* 0x80000007ff077210 */ /* 0x000fe40007ffe0ff */
[----:B------:R-:W-:Y:S01]  /*0ed0*/  VIMNMX.U16x2 R0, PT, PT, R6, R0, !PT ;  /* 0x0000000006007248 */ /* 0x000fe20007fe0200 */
[----:B------:R-:W-:Y:S01]  /*0ee0*/  IMAD.MOV R24, RZ, RZ, -R24 ;  /* 0x000000ffff187224 */ /* 0x000fe200078e0a18 */
[----:B------:R-:W-:Y:S02]  /*0ef0*/  VIMNMX.U16x2 R2, PT, PT, R8, R2, !PT ;  /* 0x0000000208027248 */ /* 0x000fe40007fe0200 */
[----:B------:R-:W-:Y:S02]  /*0f00*/  PRMT R7, R7, 0x7710, RZ ;  /* 0x0000771007077816 */ /* 0x000fe400000000ff */
        /* <DEDUP_REMOVED lines=12> */
[----:B------:R-:W-:-:S04]  /*0fd0*/  IADD3 R24, P1, PT, R4, UR6, RZ ;  /* 0x0000000604187c10 */ /* 0x000fc8000ff3e0ff */
[----:B------:R-:W-:-:S05]  /*0fe0*/  IADD3.X R25, PT, PT, RZ, UR7, RZ, P1, !PT ;  /* 0x00000007ff197c10 */ /* 0x000fca0008ffe4ff */
[----:B------:R-:W2:Y:S01]  /*0ff0*/  LDG.E R24, desc[UR4][R24.64] ;  /* 0x0000000418187981 */ /* 0x000ea2000c1e1900 */
[----:B------:R-:W1:Y:S02]  /*1000*/  I2F.U16 R7, R6 ;  /* 0x0000000600077306 */ /* 0x000e640000101000 */
[----:B-1----:R-:W-:Y:S01]  /*1010*/  FMUL R2, R22, R7 ;  /* 0x0000000716027220 */ /* 0x002fe20000400000 */
[----:B--2---:R-:W-:-:S04]  /*1020*/  FMUL R0, R3, R24 ;  /* 0x0000001803007220 */ /* 0x004fc80000400000 */
[----:B---3--:R-:W-:-:S05]  /*1030*/  FFMA R23, R23, R0, R2 ;  /* 0x0000000017177223 */ /* 0x008fca0000000002 */
[----:B------:R1:W-:Y:S04]  /*1040*/  STG.E desc[UR4][R12.64+0x24], R23 ;  /* 0x000024170c007986 */ /* 0x0003e8000c101904 */
[----:B------:R-:W2:Y:S02]  /*1050*/  LDG.E.U8 R2, desc[UR4][R14.64+0xa] ;  /* 0x00000a040e027981 */ /* 0x000ea4000c1e1100 */
[----:B--2---:R-:W-:-:S05]  /*1060*/  I2FP.F32.U32 R7, R2 ;  /* 0x0000000200077245 */ /* 0x004fca0000201000 */
[----:B------:R-:W-:-:S04]  /*1070*/  FMUL R2, R22, R7 ;  /* 0x0000000716027220 */ /* 0x000fc80000400000 */
[----:B------:R-:W-:-:S05]  /*1080*/  FFMA R9, R21, R0, R2 ;  /* 0x0000000015097223 */ /* 0x000fca0000000002 */
[----:B------:R2:W-:Y:S04]  /*1090*/  STG.E desc[UR4][R12.64+0x28], R9 ;  /* 0x000028090c007986 */ /* 0x0005e8000c101904 */
[----:B------:R-:W3:Y:S01]  /*10a0*/  LDG.E.U8 R2, desc[UR4][R14.64+0xb] ;  /* 0x00000b040e027981 */ /* 0x000ee2000c1e1100 */
[----:B0-----:R-:W-:Y:S01]  /*10b0*/  FFMA R19, R19, R0, R22 ;  /* 0x0000000013137223 */ /* 0x001fe20000000016 */
[----:B---3--:R-:W-:-:S05]  /*10c0*/  I2FP.F32.U32 R7, R2 ;  /* 0x0000000200077245 */ /* 0x008fca0000201000 */
        /* <DEDUP_REMOVED lines=8> */
[----:B----4-:R-:W-:-:S03]  /*1150*/  VIMNMX.U16x2 R11, PT, PT, R2, R8, PT ;  /* 0x00000008020b7248 */ /* 0x010fc60003fe0200 */
[----:B------:R-:W-:Y:S01]  /*1160*/  IMAD.MOV R7, RZ, RZ, -R7 ;  /* 0x000000ffff077224 */ /* 0x000fe200078e0a07 */
[----:B-----5:R-:W-:Y:S01]  /*1170*/  VIMNMX.U16x2 R24, PT, PT, R0, R10, PT ;  /* 0x0000000a00187248 */ /* 0x020fe20003fe0200 */
        /* <DEDUP_REMOVED lines=24> */
[----:B------:R-:W-:Y:S04]  /*1300*/  STG.E desc[UR4][R12.64+0x30], R7 ;  /* 0x000030070c007986 */ /* 0x000fe8000c101904 */
[----:B------:R-:W1:Y:S02]  /*1310*/  LDG.E.U8 R8, desc[UR4][R14.64+0xd] ;  /* 0x00000d040e087981 */ /* 0x000e64000c1e1100 */
[----:B-1----:R-:W-:-:S05]  /*1320*/  I2FP.F32.U32 R23, R8 ;  /* 0x0000000800177245 */ /* 0x002fca0000201000 */
[----:B------:R-:W-:-:S04]  /*1330*/  FMUL R8, R22, R23 ;  /* 0x0000001716087220 */ /* 0x000fc80000400000 */
[----:B--2---:R-:W-:-:S05]  /*1340*/  FFMA R9, R9, R6, R8 ;  /* 0x0000000609097223 */ /* 0x004fca0000000008 */
[----:B------:R-:W-:Y:S04]  /*1350*/  STG.E desc[UR4][R12.64+0x34], R9 ;  /* 0x000034090c007986 */ /* 0x000fe8000c101904 */
[----:B------:R-:W2:Y:S01]  /*1360*/  LDG.E.U8 R8, desc[UR4][R14.64+0xe] ;  /* 0x00000e040e087981 */ /* 0x000ea2000c1e1100 */
[----:B------:R-:W-:-:S05]  /*1370*/  VIADD R20, R20, 0x4 ;  /* 0x0000000414147836 */ /* 0x000fca0000000000 */
[----:B------:R-:W-:Y:S01]  /*1380*/  ISETP.NE.AND P1, PT, R20, RZ, PT ;  /* 0x000000ff1400720c */ /* 0x000fe20003f25270 */
[----:B0-----:R-:W-:Y:S01]  /*1390*/  FFMA R19, R19, R6, R22 ;  /* 0x0000000613137223 */ /* 0x001fe20000000016 */
[----:B------:R-:W-:Y:S02]  /*13a0*/  IADD3 R24, P2, PT, R16, 0x10, RZ ;  /* 0x0000001010187810 */ /* 0x000fe40007f5e0ff */
[----:B------:R-:W-:-:S03]  /*13b0*/  IADD3 R26, P3, PT, R12, 0x30, RZ ;  /* 0x000000300c1a7810 */ /* 0x000fc60007f7e0ff */
[----:B------:R-:W-:Y:S01]  /*13c0*/  IMAD.X R25, RZ, RZ, R17, P2 ;  /* 0x000000ffff197224 */ /* 0x000fe200010e0611 */
[----:B--2---:R-:W-:-:S05]  /*13d0*/  I2FP.F32.U32 R11, R8 ;  /* 0x00000008000b7245 */ /* 0x004fca0000201000 */
[----:B------:R-:W-:-:S04]  /*13e0*/  FMUL R8, R22, R11 ;  /* 0x0000000b16087220 */ /* 0x000fc80000400000 */
[----:B------:R-:W-:-:S05]  /*13f0*/  FFMA R11, R21, R6, R8 ;  /* 0x00000006150b7223 */ /* 0x000fca0000000008 */
[----:B------:R0:W-:Y:S04]  /*1400*/  STG.E desc[UR4][R12.64+0x38], R11 ;  /* 0x0000380b0c007986 */ /* 0x0001e8000c101904 */
[----:B------:R1:W-:Y:S01]  /*1410*/  STG.E desc[UR4][R16.64+0x10], R19 ;  /* 0x0000101310007986 */ /* 0x0003e2000c101904 */
[----:B0-----:R-:W-:Y:S01]  /*1420*/  IADD3 R12, P4, PT, R14, 0xc, RZ ;  /* 0x0000000c0e0c7810 */ /* 0x001fe20007f9e0ff */
[----:B-1----:R-:W-:-:S04]  /*1430*/  IMAD.X R17, RZ, RZ, R13, P3 ;  /* 0x000000ffff117224 */ /* 0x002fc800018e060d */
[----:B------:R-:W-:Y:S02]  /*1440*/  IMAD.X R13, RZ, RZ, R15, P4 ;  /* 0x000000ffff0d7224 */ /* 0x000fe400020e060f */
[----:B------:R-:W-:Y:S01]  /*1450*/  IMAD.MOV.U32 R16, RZ, RZ, R26 ;  /* 0x000000ffff107224 */ /* 0x000fe200078e001a */
[----:B------:R-:W-:Y:S06]  /*1460*/  @P1 BRA `(.L_x_66) ;  /* 0xfffffff400001947 */ /* 0x000fec000383ffff */
[----:B------:R-:W-:Y:S01]  /*1470*/  IMAD.MOV.U32 R14, RZ, RZ, R24 ;  /* 0x000000ffff0e7224 */ /* 0x000fe200078e0018 */
[----:B------:R-:W-:-:S07]  /*1480*/  MOV R15, R25 ;  /* 0x00000019000f7202 */ /* 0x000fce0000000f00 */
.L_x_65:
[----:B------:R-:W-:-:S13]  /*1490*/  LOP3.LUT P1, R18, R18, 0x3, RZ, 0xc0, !PT ;  /* 0x0000000312127812 */ /* 0x000fda000782c0ff */
[----:B------:R-:W-:Y:S05]  /*14a0*/  @!P1 BRA `(.L_x_64) ;  /* 0x0000000800a89947 */ /* 0x000fea0003800000 */
[----:B------:R-:W-:Y:S01]  /*14b0*/  ISETP.NE.AND P2, PT, R18, 0x1, PT ;  /* 0x000000011200780c */ /* 0x000fe20003f45270 */
[----:B------:R-:W-:-:S05]  /*14c0*/  VIADD R6, R5, 0xffffffff ;  /* 0xffffffff05067836 */ /* 0x000fca0000000000 */
[----:B------:R-:W-:-:S04]  /*14d0*/  LOP3.LUT R6, R6, 0x1, RZ, 0xc0, !PT ;  /* 0x0000000106067812 */ /* 0x000fc800078ec0ff */
[----:B------:R-:W-:-:S03]  /*14e0*/  ISETP.NE.U32.AND P1, PT, R6, 0x1, PT ;  /* 0x000000010600780c */ /* 0x000fc60003f25070 */
[----:B------:R-:W-:Y:S10]  /*14f0*/  @!P2 BRA `(.L_x_67) ;  /* 0x00000004009ca947 */ /* 0x000ff40003800000 */
[----:B------:R-:W3:Y:S01]  /*1500*/  LDG.E.U8 R6, desc[UR4][R12.64+0x3] ;  /* 0x000003040c067981 */ /* 0x000ee2000c1e1100 */
[----:B------:R-:W0:Y:S03]  /*1510*/  LDCU.64 UR6, c[0x0][0x398] ;  /* 0x00007300ff0677ac */ /* 0x000e260008000a00 */
[----:B------:R-:W4:Y:S04]  /*1520*/  LDG.E.U8 R8, desc[UR4][R12.64+0x4] ;  /* 0x000004040c087981 */ /* 0x000f28000c1e1100 */
[----:B------:R-:W5:Y:S01]  /*1530*/  LDG.E.U8 R10, desc[UR4][R12.64+0x5] ;  /* 0x000005040c0a7981 */ /* 0x000f62000c1e1100 */
[CC--:B---3--:R-:W-:Y:S02]  /*1540*/  VIMNMX.U16x2 R20, PT, PT, R6.reuse, R4.reuse, PT ;  /* 0x0000000406147248 */ /* 0x0c8fe40003fe0200 */
[----:B------:R-:W-:-:S02]  /*1550*/  VIMNMX.U16x2 R18, PT, PT, R6, R4, !PT ;  /* 0x0000000406127248 */ /* 0x000fc40007fe0200 */
[CC--:B----4-:R-:W-:Y:S02]  /*1560*/  VIMNMX.U16x2 R21, PT, PT, R8.reuse, R2.reuse, PT ;  /* 0x0000000208157248 */ /* 0x0d0fe40003fe0200 */
[----:B------:R-:W-:Y:S02]  /*1570*/  VIMNMX.U16x2 R4, PT, PT, R8, R2, !PT ;  /* 0x0000000208047248 */ /* 0x000fe40007fe0200 */
[CC--:B-----5:R-:W-:Y:S02]  /*1580*/  VIMNMX.U16x2 R2, PT, PT, R10.reuse, R0.reuse, !PT ;  /* 0x000000000a027248 */ /* 0x0e0fe40007fe0200 */
[----:B------:R-:W-:Y:S02]  /*1590*/  VIMNMX.U16x2 R22, PT, PT, R10, R0, PT ;  /* 0x000000000a167248 */ /* 0x000fe40003fe0200 */
[----:B------:R-:W-:Y:S02]  /*15a0*/  PRMT R0, R20, 0x7610, R0 ;  /* 0x0000761014007816 */ /* 0x000fe40000000000 */
[----:B------:R-:W-:-:S02]  /*15b0*/  PRMT R20, R21, 0x7610, R20 ;  /* 0x0000761015147816 */ /* 0x000fc40000000014 */
[----:B------:R-:W-:Y:S01]  /*15c0*/  PRMT R21, R22, 0x7610, R21 ;  /* 0x0000761016157816 */ /* 0x000fe20000000015 */
[----:B------:R-:W-:Y:S02]  /*15d0*/  IMAD.MOV R0, RZ, RZ, -R0 ;  /* 0x000000ffff007224 */ /* 0x000fe400078e0a00 */
[----:B------:R-:W-:Y:S02]  /*15e0*/  IMAD.MOV R20, RZ, RZ, -R20 ;  /* 0x000000ffff147224 */ /* 0x000fe400078e0a14 */
[----:B------:R-:W-:Y:S01]  /*15f0*/  IMAD.MOV R25, RZ, RZ, -R21 ;  /* 0x000000ffff197224 */ /* 0x000fe200078e0a15 */
        /* <DEDUP_REMOVED lines=8> */
[----:B------:R-:W-:Y:S02]  /*1680*/  LOP3.LUT R2, R2, 0xffff, RZ, 0xc0, !PT ;  /* 0x0000ffff02027812 */ /* 0x000fe400078ec0ff */
[----:B------:R-:W-:-:S05]  /*1690*/  LEA R21, R21, R4, 0x1 ;  /* 0x0000000415157211 */ /* 0x000fca00078e08ff */
[----:B------:R-:W-:-:S05]  /*16a0*/  IMAD.IADD R2, R2, 0x1, R21 ;  /* 0x0000000102027824 */ /* 0x000fca00078e0215 */
[----:B------:R-:W-:-:S04]  /*16b0*/  LOP3.LUT R2, R2, 0x1ffc, RZ, 0xc0, !PT ;  /* 0x00001ffc02027812 */ /* 0x000fc800078ec0ff */
[----:B0-----:R-:W-:-:S05]  /*16c0*/  IADD3 R22, P2, PT, R2, UR6, RZ ;  /* 0x0000000602167c10 */ /* 0x001fca000ff5e0ff */
[----:B------:R-:W-:-:S05]  /*16d0*/  IMAD.X R23, RZ, RZ, UR7, P2 ;  /* 0x00000007ff177e24 */ /* 0x000fca00090e06ff */
[----:B------:R-:W3:Y:S01]  /*16e0*/  LDG.E R22, desc[UR4][R22.64] ;  /* 0x0000000416167981 */ /* 0x000ee2000c1e1900 */
[----:B------:R-:W0:Y:S01]  /*16f0*/  I2F.U16 R21, R6 ;  /* 0x0000000600157306 */ /* 0x000e220000101000 */
[----:B--2---:R-:W-:-:S04]  /*1700*/  FADD R18, -R3, 1 ;  /* 0x3f80000003127421 */ /* 0x004fc80000000100 */
[----:B0-----:R-:W-:Y:S01]  /*1710*/  FMUL R2, R21, R18 ;  /* 0x0000001215027220 */ /* 0x001fe20000400000 */
[----:B---3--:R-:W-:-:S04]  /*1720*/  FMUL R0, R3, R22 ;  /* 0x0000001603007220 */ /* 0x008fc80000400000 */
        /* <DEDUP_REMOVED lines=22> */
[CC--:B-----5:R-:W-:Y:S01]  /*1890*/  VIMNMX.U16x2 R22, PT, PT, R0.reuse, R10.reuse, PT ;  /* 0x0000000a00167248 */ /* 0x0e0fe20003fe0200 */
        /* <DEDUP_REMOVED lines=8> */
[----:B------:R-:W-:Y:S02]  /*1920*/  LOP3.LUT R7, R6, 0xffff, RZ, 0xc0, !PT ;  /* 0x0000ffff06077812 */ /* 0x000fe400078ec0ff */
[----:B------:R-:W-:Y:S02]  /*1930*/  IADD3 R10, PT, PT, R10, R25, RZ ;  /* 0x000000190a0a7210 */ /* 0x000fe40007ffe0ff */
[----:B------:R-:W-:Y:S02]  /*1940*/  LOP3.LUT R8, R8, 0xffff, RZ, 0xc0, !PT ;  /* 0x0000ffff08087812 */ /* 0x000fe400078ec0ff */
[----:B------:R-:W-:-:S03]  /*1950*/  LOP3.LUT R10, R10, 0xffff, RZ, 0xc0, !PT ;  /* 0x0000ffff0a0a7812 */ /* 0x000fc600078ec0ff */
        /* <DEDUP_REMOVED lines=11> */
[----:B------:R-:W0:Y:S02]  /*1a10*/  LDG.E.U8 R8, desc[UR4][R12.64+0x7] ;  /* 0x000007040c087981 */ /* 0x000e24000c1e1100 */
[----:B0-----:R-:W-:-:S05]  /*1a20*/  I2FP.F32.U32 R21, R8 ;  /* 0x0000000800157245 */ /* 0x001fca0000201000 */
[----:B------:R-:W-:-:S04]  /*1a30*/  FMUL R8, R21, R18 ;  /* 0x0000001215087220 */ /* 0x000fc80000400000 */
[----:B-1----:R-:W-:-:S05]  /*1a40*/  FFMA R9, R9, R6, R8 ;  /* 0x0000000609097223 */ /* 0x002fca0000000008 */
[----:B------:R-:W-:Y:S04]  /*1a50*/  STG.E desc[UR4][R16.64+0x1c], R9 ;  /* 0x00001c0910007986 */ /* 0x000fe8000c101904 */
[----:B------:R0:W3:Y:S01]  /*1a60*/  LDG.E.U8 R8, desc[UR4][R12.64+0x8] ;  /* 0x000008040c087981 */ /* 0x0000e2000c1e1100 */
[----:B--2---:R-:W-:Y:S01]  /*1a70*/  FFMA R19, R19, R6, R18 ;  /* 0x0000000613137223 */ /* 0x004fe20000000012 */
[----:B0-----:R-:W-:-:S05]  /*1a80*/  IADD3 R12, P4, PT, R12, 0x6, RZ ;  /* 0x000000060c0c7810 */ /* 0x001fca0007f9e0ff */
[----:B------:R-:W-:Y:S01]  /*1a90*/  IMAD.X R13, RZ, RZ, R13, P4 ;  /* 0x000000ffff0d7224 */ /* 0x000fe200020e060d */
[----:B---3--:R-:W-:-:S05]  /*1aa0*/  I2FP.F32.U32 R21, R8 ;  /* 0x0000000800157245 */ /* 0x008fca0000201000 */
[----:B------:R-:W-:-:S04]  /*1ab0*/  FMUL R8, R21, R18 ;  /* 0x0000001215087220 */ /* 0x000fc80000400000 */
[----:B------:R-:W-:Y:S01]  /*1ac0*/  FFMA R11, R11, R6, R8 ;  /* 0x000000060b0b7223 */ /* 0x000fe20000000008 */
[----:B------:R-:W-:Y:S02]  /*1ad0*/  IADD3 R6, P3, PT, R16, 0x18, RZ ;  /* 0x0000001810067810 */ /* 0x000fe40007f7e0ff */
[----:B------:R-:W-:Y:S02]  /*1ae0*/  IADD3 R8, P2, PT, R14, 0x8, RZ ;  /* 0x000000080e087810 */ /* 0x000fe40007f5e0ff */
[----:B------:R0:W-:Y:S01]  /*1af0*/  STG.E desc[UR4][R16.64+0x20], R11 ;  /* 0x0000200b10007986 */ /* 0x0001e2000c101904 */
[----:B------:R-:W-:Y:S02]  /*1b00*/  IMAD.X R21, RZ, RZ, R17, P3 ;  /* 0x000000ffff157224 */ /* 0x000fe400018e0611 */
[----:B------:R-:W-:Y:S01]  /*1b10*/  IMAD.X R23, RZ, RZ, R15, P2 ;  /* 0x000000ffff177224 */ /* 0x000fe200010e060f */
[----:B------:R1:W-:Y:S01]  /*1b20*/  STG.E desc[UR4][R14.64+0x8], R19 ;  /* 0x000008130e007986 */ /* 0x0003e2000c101904 */
[----:B0-----:R-:W-:Y:S01]  /*1b30*/  IMAD.MOV.U32 R16, RZ, RZ, R6 ;  /* 0x000000ffff107224 */ /* 0x001fe200078e0006 */
[----:B------:R-:W-:Y:S01]  /*1b40*/  MOV R17, R21 ;  /* 0x0000001500117202 */ /* 0x000fe20000000f00 */
[----:B-1----:R-:W-:-:S02]  /*1b50*/  IMAD.MOV.U32 R14, RZ, RZ, R8 ;  /* 0x000000ffff0e7224 */ /* 0x002fc400078e0008 */
[----:B------:R-:W-:-:S07]  /*1b60*/  IMAD.MOV.U32 R15, RZ, RZ, R23 ;  /* 0x000000ffff0f7224 */ /* 0x000fce00078e0017 */
.L_x_67:
[----:B------:R-:W-:Y:S05]  /*1b70*/  @P1 BRA `(.L_x_64) ;  /* 0x0000000000f41947 */ /* 0x000fea0003800000 */
[----:B------:R-:W3:Y:S01]  /*1b80*/  LDG.E.U8 R6, desc[UR4][R12.64+0x4] ;  /* 0x000004040c067981 */ /* 0x000ee2000c1e1100 */
[----:B------:R-:W0:Y:S03]  /*1b90*/  LDCU.64 UR6, c[0x0][0x398] ;  /* 0x00007300ff0677ac */ /* 0x000e260008000a00 */
[----:B------:R-:W4:Y:S04]  /*1ba0*/  LDG.E.U8 R8, desc[UR4][R12.64+0x3] ;  /* 0x000003040c087981 */ /* 0x000f28000c1e1100 */
[----:B------:R-:W5:Y:S01]  /*1bb0*/  LDG.E.U8 R10, desc[UR4][R12.64+0x5] ;  /* 0x000005040c0a7981 */ /* 0x000f62000c1e1100 */
[CC--:B---3--:R-:W-:Y:S02]  /*1bc0*/  VIMNMX.U16x2 R18, PT, PT, R6.reuse, R2.reuse, PT ;  /* 0x0000000206127248 */ /* 0x0c8fe40003fe0200 */
[----:B------:R-:W-:-:S02]  /*1bd0*/  VIMNMX.U16x2 R6, PT, PT, R6, R2, !PT ;  /* 0x0000000206067248 */ /* 0x000fc40007fe0200 */
[CC--:B----4-:R-:W-:Y:S01]  /*1be0*/  VIMNMX.U16x2 R2, PT, PT, R8.reuse, R4.reuse, PT ;  /* 0x0000000408027248 */ /* 0x0d0fe20003fe0200 */
[----:B------:R-:W-:Y:S01]  /*1bf0*/  IMAD.MOV R18, RZ, RZ, -R18 ;  /* 0x000000ffff127224 */ /* 0x000fe200078e0a12 */
[----:B------:R-:W-:Y:S02]  /*1c00*/  VIMNMX.U16x2 R20, PT, PT, R8, R4, !PT ;  /* 0x0000000408147248 */ /* 0x000fe40007fe0200 */
[CC--:B-----5:R-:W-:Y:S02]  /*1c10*/  VIMNMX.U16x2 R21, PT, PT, R10.reuse, R0.reuse, PT ;  /* 0x000000000a157248 */ /* 0x0e0fe40003fe0200 */
[----:B------:R-:W-:Y:S02]  /*1c20*/  VIMNMX.U16x2 R10, PT, PT, R10, R0, !PT ;  /* 0x000000000a0a7248 */ /* 0x000fe40007fe0200 */
[----:B------:R-:W-:Y:S02]  /*1c30*/  PRMT R0, R2, 0x7610, R0 ;  /* 0x0000761002007816 */ /* 0x000fe40000000000 */
[----:B------:R-:W-:-:S02]  /*1c40*/  PRMT R4, R6, 0x7610, R4 ;  /* 0x0000761006047816 */ /* 0x000fc40000000004 */
[----:B------:R-:W-:Y:S01]  /*1c50*/  PRMT R6, R21, 0x7610, R6 ;  /* 0x0000761015067816 */ /* 0x000fe20000000006 */
[----:B------:R-:W-:Y:S01]  /*1c60*/  IMAD.MOV R21, RZ, RZ, -R0 ;  /* 0x000000ffff157224 */ /* 0x000fe200078e0a00 */
[----:B------:R-:W-:Y:S02]  /*1c70*/  PRMT R2, R20, 0x7610, R2 ;  /* 0x0000761014027816 */ /* 0x000fe40000000002 */
[----:B------:R-:W-:Y:S01]  /*1c80*/  PRMT R23, R18, 0x7710, RZ ;  /* 0x0000771012177816 */ /* 0x000fe200000000ff */
[----:B------:R-:W-:Y:S01]  /*1c90*/  IMAD.MOV R6, RZ, RZ, -R6 ;  /* 0x000000ffff067224 */ /* 0x000fe200078e0a06 */
[----:B------:R-:W-:Y:S02]  /*1ca0*/  PRMT R21, R21, 0x7710, RZ ;  /* 0x0000771015157816 */ /* 0x000fe400000000ff */
[----:B------:R-:W-:Y:S01]  /*1cb0*/  PRMT R0, R10, 0x7610, R0 ;  /* 0x000076100a007816 */ /* 0x000fe20000000000 */
        /* <DEDUP_REMOVED lines=25> */
[----:B------:R-:W-:Y:S01]  /*1e50*/  FFMA R19, R0, R19, R25 ;  /* 0x0000001300137223 */ /* 0x000fe20000000019 */
[----:B-1----:R-:W-:-:S05]  /*1e60*/  IADD3 R12, P3, PT, R12, 0x3, RZ ;  /* 0x000000030c0c7810 */ /* 0x002fca0007f7e0ff */
[----:B------:R-:W-:Y:S01]  /*1e70*/  IMAD.X R13, RZ, RZ, R13, P3 ;  /* 0x000000ffff0d7224 */ /* 0x000fe200018e060d */
[----:B--2---:R-:W-:-:S05]  /*1e80*/  I2FP.F32.U32 R2, R2 ;  /* 0x0000000200027245 */ /* 0x004fca0000201000 */
[----:B------:R-:W-:Y:S01]  /*1e90*/  FMUL R9, R2, R25 ;  /* 0x0000001902097220 */ /* 0x000fe20000400000 */
[----:B------:R-:W-:-:S03]  /*1ea0*/  IADD3 R2, P1, PT, R14, 0x4, RZ ;  /* 0x000000040e027810 */ /* 0x000fc60007f3e0ff */
[----:B------:R-:W-:Y:S01]  /*1eb0*/  FFMA R9, R0, R11, R9 ;  /* 0x0000000b00097223 */ /* 0x000fe20000000009 */
[----:B------:R-:W-:Y:S01]  /*1ec0*/  IADD3 R0, P2, PT, R16, 0xc, RZ ;  /* 0x0000000c10007810 */ /* 0x000fe20007f5e0ff */
[----:B------:R-:W-:-:S03]  /*1ed0*/  IMAD.X R11, RZ, RZ, R15, P1 ;  /* 0x000000ffff0b7224 */ /* 0x000fc600008e060f */
[----:B------:R1:W-:Y:S01]  /*1ee0*/  STG.E desc[UR4][R16.64+0x14], R9 ;  /* 0x0000140910007986 */ /* 0x0003e2000c101904 */
[----:B0-----:R-:W-:-:S03]  /*1ef0*/  IMAD.X R7, RZ, RZ, R17, P2 ;  /* 0x000000ffff077224 */ /* 0x001fc600010e0611 */
[----:B------:R0:W-:Y:S01]  /*1f00*/  STG.E desc[UR4][R14.64+0x4], R19 ;  /* 0x000004130e007986 */ /* 0x0001e2000c101904 */
[----:B-1----:R-:W-:Y:S01]  /*1f10*/  IMAD.MOV.U32 R16, RZ, RZ, R0 ;  /* 0x000000ffff107224 */ /* 0x002fe200078e0000 */
[----:B------:R-:W-:Y:S01]  /*1f20*/  MOV R17, R7 ;  /* 0x0000000700117202 */ /* 0x000fe20000000f00 */
[----:B0-----:R-:W-:Y:S02]  /*1f30*/  IMAD.MOV.U32 R14, RZ, RZ, R2 ;  /* 0x000000ffff0e7224 */ /* 0x001fe400078e0002 */
[----:B------:R-:W-:-:S07]  /*1f40*/  IMAD.MOV.U32 R15, RZ, RZ, R11 ;  /* 0x000000ffff0f7224 */ /* 0x000fce00078e000b */
.L_x_64:
[----:B------:R-:W3:Y:S04]  /*1f50*/  LDG.E.U8 R2, desc[UR4][R12.64+0x2] ;  /* 0x000002040c027981 */ /* 0x000ee8000c1e1100 */
[----:B-----5:R-:W4:Y:S01]  /*1f60*/  LDG.E R0, desc[UR4][R16.64+0x8] ;  /* 0x0000080410007981 */ /* 0x020f22000c1e1900 */
[----:B---3--:R-:W-:-:S05]  /*1f70*/  I2FP.F32.U32 R7, R2 ;  /* 0x0000000200077245 */ /* 0x008fca0000201000 */
        /* <DEDUP_REMOVED lines=10> */
[----:B------:R-:W0:Y:S02]  /*2020*/  LDG.E.U8 R2, desc[UR4][R12.64] ;  /* 0x000000040c027981 */ /* 0x000e24000c1e1100 */
[----:B0-----:R-:W-:-:S05]  /*2030*/  I2FP.F32.U32 R11, R2 ;  /* 0x00000002000b7245 */ /* 0x001fca0000201000 */
[----:B---3--:R-:W-:-:S04]  /*2040*/  FADD R0, R0, R11 ;  /* 0x0000000b00007221 */ /* 0x008fc80000000000 */
[----:B-1----:R-:W-:-:S05]  /*2050*/  FMUL R7, R0, 0.5 ;  /* 0x3f00000000077820 */ /* 0x002fca0000400000 */
[----:B------:R0:W-:Y:S04]  /*2060*/  STG.E desc[UR4][R16.64], R7 ;  /* 0x0000000710007986 */ /* 0x0001e8000c101904 */
[----:B------:R-:W3:Y:S04]  /*2070*/  LDG.E R6, desc[UR4][R14.64] ;  /* 0x000000040e067981 */ /* 0x000ee8000c1e1900 */
[----:B------:R0:W5:Y:S04]  /*2080*/  LDG.E.U8 R0, desc[UR4][R12.64] ;  /* 0x000000040c007981 */ /* 0x000168000c1e1100 */
[----:B------:R0:W5:Y:S04]  /*2090*/  LDG.E.U8 R4, desc[UR4][R12.64+0x2] ;  /* 0x000002040c047981 */ /* 0x000168000c1e1100 */
[----:B------:R0:W5:Y:S01]  /*20a0*/  LDG.E.U8 R2, desc[UR4][R12.64+0x1] ;  /* 0x000001040c027981 */ /* 0x000162000c1e1100 */
[----:B---3--:R-:W-:-:S04]  /*20b0*/  FADD R6, R6, 1 ;  /* 0x3f80000006067421 */ /* 0x008fc80000000000 */
[----:B----4-:R-:W-:-:S05]  /*20c0*/  FMUL R9, R6, 0.5 ;  /* 0x3f00000006097820 */ /* 0x010fca0000400000 */
[----:B------:R0:W-:Y:S01]  /*20d0*/  STG.E desc[UR4][R14.64], R9 ;  /* 0x000000090e007986 */ /* 0x0001e2000c101904 */
[----:B------:R-:W-:Y:S05]  /*20e0*/  @!P0 EXIT ;  /* 0x000000000000894d */ /* 0x000fea0003800000 */
[C---:B------:R-:W-:Y:S01]  /*20f0*/  LOP3.LUT R6, R5.reuse, 0x1, RZ, 0xc0, !PT ;  /* 0x0000000105067812 */ /* 0x040fe200078ec0ff */
[----:B-----5:R-:W0:Y:S01]  /*2100*/  I2F.U16 R20, R0 ;  /* 0x0000000000147306 */ /* 0x020e220000101000 */
[----:B------:R-:W-:Y:S02]  /*2110*/  VIADD R11, R5, 0xfffffffe ;  /* 0xfffffffe050b7836 */ /* 0x000fe40000000000 */
[----:B--2---:R-:W-:Y:S01]  /*2120*/  FADD R19, -R3, 1 ;  /* 0x3f80000003137421 */ /* 0x004fe20000000100 */
[----:B------:R-:W-:Y:S01]  /*2130*/  ISETP.NE.U32.AND P1, PT, R6, 0x1, PT ;  /* 0x000000010600780c */ /* 0x000fe20003f25070 */
[----:B------:R-:W-:Y:S01]  /*2140*/  IMAD.MOV.U32 R18, RZ, RZ, 0x3f800000 ;  /* 0x3f800000ff127424 */ /* 0x000fe200078e00ff */
[----:B------:R-:W-:Y:S01]  /*2150*/  ISETP.NE.AND P0, PT, R11, RZ, PT ;  /* 0x000000ff0b00720c */ /* 0x000fe20003f05270 */
[--C-:B0-----:R-:W-:Y:S02]  /*2160*/  IMAD.MOV.U32 R9, RZ, RZ, R20.reuse ;  /* 0x000000ffff097224 */ /* 0x101fe400078e0014 */
[----:B------:R-:W-:-:S08]  /*2170*/  IMAD.MOV.U32 R7, RZ, RZ, R20 ;  /* 0x000000ffff077224 */ /* 0x000fd000078e0014 */
[----:B------:R-:W-:Y:S05]  /*2180*/  @!P1 BRA `(.L_x_68) ;  /* 0x0000000400289947 */ /* 0x000fea0003800000 */
[----:B------:R-:W2:Y:S01]  /*2190*/  LDG.E.U8 R6, desc[UR4][R12.64+-0x1] ;  /* 0xffffff040c067981 */ /* 0x000ea2000c1e1100 */
[----:B------:R-:W0:Y:S03]  /*21a0*/  LDCU.64 UR6, c[0x0][0x398] ;  /* 0x00007300ff0677ac */ /* 0x000e260008000a00 */
[----:B------:R-:W3:Y:S04]  /*21b0*/  LDG.E.U8 R8, desc[UR4][R12.64+-0x2] ;  /* 0xfffffe040c087981 */ /* 0x000ee8000c1e1100 */
[----:B------:R-:W4:Y:S04]  /*21c0*/  LDG.E.U8 R10, desc[UR4][R12.64+-0x3] ;  /* 0xfffffd040c0a7981 */ /* 0x000f28000c1e1100 */
[----:B------:R-:W5:Y:S04]  /*21d0*/  LDG.E R26, desc[UR4][R16.64+-0xc] ;  /* 0xfffff404101a7981 */ /* 0x000f68000c1e1900 */
[----:B------:R-:W5:Y:S01]  /*21e0*/  LDG.E R24, desc[UR4][R16.64+-0x8] ;  /* 0xfffff80410187981 */ /* 0x000f62000c1e1900 */
[----:B--2---:R-:W-:-:S02]  /*21f0*/  VIMNMX.U16x2 R7, PT, PT, R6, R4, PT ;  /* 0x0000000406077248 */ /* 0x004fc40003fe0200 */
[----:B------:R-:W-:Y:S02]  /*2200*/  VIMNMX.U16x2 R9, PT, PT, R6, R4, !PT ;  /* 0x0000000406097248 */ /* 0x000fe40007fe0200 */
[CC--:B---3--:R-:W-:Y:S02]  /*2210*/  VIMNMX.U16x2 R4, PT, PT, R8.reuse, R2.reuse, !PT ;  /* 0x0000000208047248 */ /* 0x0c8fe40007fe0200 */
[----:B------:R-:W-:Y:S02]  /*2220*/  VIMNMX.U16x2 R11, PT, PT, R8, R2, PT ;  /* 0x00000002080b7248 */ /* 0x000fe40003fe0200 */
[CC--:B----4-:R-:W-:Y:S02]  /*2230*/  VIMNMX.U16x2 R2, PT, PT, R10.reuse, R0.reuse, !PT ;  /* 0x000000000a027248 */ /* 0x0d0fe40007fe0200 */
[----:B------:R-:W-:Y:S02]  /*2240*/  VIMNMX.U16x2 R18, PT, PT, R10, R0, PT ;  /* 0x000000000a127248 */ /* 0x000fe40003fe0200 */
[----:B------:R-:W-:-:S02]  /*2250*/  PRMT R0, R7, 0x7610, R0 ;  /* 0x0000761007007816 */ /* 0x000fc40000000000 */
[----:B------:R-:W-:Y:S02]  /*2260*/  PRMT R7, R9, 0x7610, R7 ;  /* 0x0000761009077816 */ /* 0x000fe40000000007 */
[----:B------:R-:W-:Y:S01]  /*2270*/  PRMT R9, R11, 0x7610, R9 ;  /* 0x000076100b097816 */ /* 0x000fe20000000009 */
[----:B------:R-:W-:Y:S01]  /*2280*/  IMAD.MOV R0, RZ, RZ, -R0 ;  /* 0x000000ffff007224 */ /* 0x000fe200078e0a00 */
[----:B------:R-:W-:Y:S02]  /*2290*/  PRMT R11, R18, 0x7610, R11 ;  /* 0x00007610120b7816 */ /* 0x000fe4000000000b */
[----:B------:R-:W-:Y:S01]  /*22a0*/  IADD3 R9, PT, PT, RZ, -R9, RZ ;  /* 0x80000009ff097210 */ /* 0x000fe20007ffe0ff */
[----:B------:R-:W2:Y:S01]  /*22b0*/  LDG.E R18, desc[UR4][R16.64+-0x4] ;  /* 0xfffffc0410127981 */ /* 0x000ea2000c1e1900 */
        /* <DEDUP_REMOVED lines=15> */
[----:B------:R-:W3:Y:S01]  /*23b0*/  LDG.E R22, desc[UR4][R22.64] ;  /* 0x0000000416167981 */ /* 0x000ee2000c1e1900 */
[----:B------:R-:W0:Y:S08]  /*23c0*/  I2F.U16 R0, R6 ;  /* 0x0000000600007306 */ /* 0x000e300000101000 */
[----:B------:R-:W1:Y:S08]  /*23d0*/  I2F.U16 R4, R10 ;  /* 0x0000000a00047306 */ /* 0x000e700000101000 */
[----:B------:R-:W4:Y:S01]  /*23e0*/  I2F.U16 R2, R8 ;  /* 0x0000000800027306 */ /* 0x000f220000101000 */
[C---:B0-----:R-:W-:Y:S01]  /*23f0*/  FMUL R0, R19.reuse, R0 ;  /* 0x0000000013007220 */ /* 0x041fe20000400000 */
[C---:B-1----:R-:W-:Y:S01]  /*2400*/  FMUL R7, R19.reuse, R4 ;  /* 0x0000000413077220 */ /* 0x042fe20000400000 */
[----:B----4-:R-:W-:Y:S01]  /*2410*/  FMUL R2, R19, R2 ;  /* 0x0000000213027220 */ /* 0x010fe20000400000 */
[----:B---3--:R-:W-:-:S04]  /*2420*/  FMUL R11, R3, R22 ;  /* 0x00000016030b7220 */ /* 0x008fc80000400000 */
[CC--:B------:R-:W-:Y:S01]  /*2430*/  FFMA R7, R20.reuse, R11.reuse, R7 ;  /* 0x0000000b14077223 */ /* 0x0c0fe20000000007 */
[CC--:B------:R-:W-:Y:S01]  /*2440*/  FFMA R21, R20.reuse, R11.reuse, R0 ;  /* 0x0000000b14157223 */ /* 0x0c0fe20000000000 */
[----:B------:R-:W-:Y:S02]  /*2450*/  FFMA R9, R20, R11, R2 ;  /* 0x0000000b14097223 */ /* 0x000fe40000000002 */
[----:B-----5:R-:W-:Y:S01]  /*2460*/  FADD R26, R7, R26 ;  /* 0x0000001a071a7221 */ /* 0x020fe20000000000 */
[----:B--2---:R-:W-:Y:S01]  /*2470*/  FADD R18, R21, R18 ;  /* 0x0000001215127221 */ /* 0x004fe20000000000 */
[----:B------:R-:W-:Y:S02]  /*2480*/  FADD R24, R9, R24 ;  /* 0x0000001809187221 */ /* 0x000fe40000000000 */
        /* <DEDUP_REMOVED lines=11> */
[----:B-1----:R-:W-:Y:S02]  /*2540*/  IADD3.X R23, PT, PT, R15, -0x1, RZ, P3, !PT ;  /* 0xffffffff0f177810 */ /* 0x002fe40001ffe4ff */
[----:B------:R-:W-:Y:S01]  /*2550*/  IADD3 R12, P1, PT, R12, -0x3, RZ ;  /* 0xfffffffd0c0c7810 */ /* 0x000fe20007f3e0ff */
[----:B------:R-:W-:Y:S01]  /*2560*/  IMAD.MOV.U32 R20, RZ, RZ, R21 ;  /* 0x000000ffff147224 */ /* 0x000fe200078e0015 */
[----:B------:R-:W-:Y:S01]  /*2570*/  IADD3 R11, PT, PT, R5, -0x3, RZ ;  /* 0xfffffffd050b7810 */ /* 0x000fe20007ffe0ff */
[----:B--2---:R-:W-:Y:S01]  /*2580*/  IMAD.MOV.U32 R16, RZ, RZ, R24 ;  /* 0x000000ffff107224 */ /* 0x004fe200078e0018 */
[----:B------:R-:W-:Y:S01]  /*2590*/  IADD3.X R13, PT, PT, R13, -0x1, RZ, P1, !PT ;  /* 0xffffffff0d0d7810 */ /* 0x000fe20000ffe4ff */
[----:B------:R-:W-:Y:S01]  /*25a0*/  IMAD.MOV.U32 R17, RZ, RZ, R27 ;  /* 0x000000ffff117224 */ /* 0x000fe200078e001b */
[----:B------:R-:W-:-:S02]  /*25b0*/  PRMT R4, R6, 0x7610, R4 ;  /* 0x0000761006047816 */ /* 0x000fc40000000004 */
[----:B------:R-:W-:Y:S02]  /*25c0*/  PRMT R2, R8, 0x7610, R2 ;  /* 0x0000761008027816 */ /* 0x000fe40000000002 */
[----:B------:R-:W-:Y:S01]  /*25d0*/  PRMT R0, R10, 0x7610, R0 ;  /* 0x000076100a007816 */ /* 0x000fe20000000000 */
[----:B---3--:R-:W-:-:S04]  /*25e0*/  FADD R29, R18, R29 ;  /* 0x0000001d121d7221 */ /* 0x008fc80000000000 */
[----:B------:R-:W-:-:S05]  /*25f0*/  FMUL R29, R29, 0.5 ;  /* 0x3f0000001d1d7820 */ /* 0x000fca0000400000 */
[----:B------:R0:W-:Y:S02]  /*2600*/  STG.E desc[UR4][R14.64+-0x4], R29 ;  /* 0xfffffc1d0e007986 */ /* 0x0001e4000c101904 */
[----:B0-----:R-:W-:Y:S02]  /*2610*/  IMAD.MOV.U32 R14, RZ, RZ, R22 ;  /* 0x000000ffff0e7224 */ /* 0x001fe400078e0016 */
[----:B------:R-:W-:-:S07]  /*2620*/  IMAD.MOV.U32 R15, RZ, RZ, R23 ;  /* 0x000000ffff0f7224 */ /* 0x000fce00078e0017 */
.L_x_68:
[----:B------:R-:W-:Y:S05]  /*2630*/  @!P0 EXIT ;  /* 0x000000000000894d */ /* 0x000fea0003800000 */
[----:B------:R-:W-:Y:S01]  /*2640*/  IADD3 R12, P0, PT, R12, -0x3, RZ ;  /* 0xfffffffd0c0c7810 */ /* 0x000fe20007f1e0ff */
[----:B------:R-:W0:Y:S01]  /*2650*/  LDCU.64 UR6, c[0x0][0x398] ;  /* 0x00007300ff0677ac */ /* 0x000e220008000a00 */
[----:B------:R-:W-:Y:S02]  /*2660*/  IADD3 R21, P1, PT, R14, -0x4, RZ ;  /* 0xfffffffc0e157810 */ /* 0x000fe40007f3e0ff */
[----:B------:R-:W-:Y:S02]  /*2670*/  IADD3 R5, P2, PT, R16, -0xc, RZ ;  /* 0xfffffff410057810 */ /* 0x000fe40007f5e0ff */
[----:B------:R-:W-:Y:S02]  /*2680*/  IADD3.X R13, PT, PT, R13, -0x1, RZ, P0, !PT ;  /* 0xffffffff0d0d7810 */ /* 0x000fe400007fe4ff */
[----:B------:R-:W-:Y:S02]  /*2690*/  IADD3.X R22, PT, PT, R15, -0x1, RZ, P1, !PT ;  /* 0xffffffff0f167810 */ /* 0x000fe40000ffe4ff */
[----:B------:R-:W-:-:S07]  /*26a0*/  IADD3.X R24, PT, PT, R17, -0x1, RZ, P2, !PT ;  /* 0xffffffff11187810 */ /* 0x000fce00017fe4ff */
.L_x_69:
[----:B------:R-:W2:Y:S04]  /*26b0*/  LDG.E.U8 R6, desc[UR4][R12.64+0x2] ;  /* 0x000002040c067981 */ /* 0x000ea8000c1e1100 */
[----:B------:R-:W3:Y:S04]  /*26c0*/  LDG.E.U8 R8, desc[UR4][R12.64+0x1] ;  /* 0x000001040c087981 */ /* 0x000ee8000c1e1100 */
[----:B------:R-:W4:Y:S01]  /*26d0*/  LDG.E.U8 R10, desc[UR4][R12.64] ;  /* 0x000000040c0a7981 */ /* 0x000f22000c1e1100 */
[CC--:B-12---:R-:W-:Y:S02]  /*26e0*/  VIMNMX.U16x2 R15, PT, PT, R6.reuse, R4.reuse, PT ;  /* 0x00000004060f7248 */ /* 0x0c6fe40003fe0200 */
[----:B------:R-:W-:-:S02]  /*26f0*/  VIMNMX.U16x2 R14, PT, PT, R6, R4, !PT ;  /* 0x00000004060e7248 */ /* 0x000fc40007fe0200 */
[CC--:B---3--:R-:W-:Y:S02]  /*2700*/  VIMNMX.U16x2 R16, PT, PT, R8.reuse, R2.reuse, PT ;  /* 0x0000000208107248 */ /* 0x0c8fe40003fe0200 */
        /* <DEDUP_REMOVED lines=23> */
[----:B------:R0:W2:Y:S02]  /*2880*/  LDG.E R0, desc[UR4][R14.64] ;  /* 0x000000040e007981 */ /* 0x0000a4000c1e1900 */
[----:B0-----:R-:W-:Y:S01]  /*2890*/  IMAD.MOV.U32 R14, RZ, RZ, R5 ;  /* 0x000000ffff0e7224 */ /* 0x001fe200078e0005 */
[----:B------:R-:W-:-:S05]  /*28a0*/  MOV R15, R24 ;  /* 0x00000018000f7202 */ /* 0x000fca0000000f00 */
        /* <DEDUP_REMOVED lines=9> */
[----:B------:R-:W-:-:S02]  /*2940*/  IMAD.MOV.U32 R16, RZ, RZ, R21 ;  /* 0x000000ffff107224 */ /* 0x000fc400078e0015 */
[----:B--2---:R-:W-:-:S04]  /*2950*/  FMUL R0, R3, R0 ;  /* 0x0000000003007220 */ /* 0x004fc80000400000 */
[C---:B------:R-:W-:Y:S01]  /*2960*/  FFMA R9, R0.reuse, R9, R24 ;  /* 0x0000000900097223 */ /* 0x040fe20000000018 */
[C---:B------:R-:W-:Y:S01]  /*2970*/  FFMA R20, R0.reuse, R20, R17 ;  /* 0x0000001400147223 */ /* 0x040fe20000000011 */
[----:B------:R-:W-:Y:S02]  /*2980*/  FFMA R7, R0, R7, R26 ;  /* 0x0000000700077223 */ /* 0x000fe4000000001a */
[----:B---3--:R-:W-:-:S04]  /*2990*/  FADD R4, R9, R4 ;  /* 0x0000000409047221 */ /* 0x008fc80000000000 */
[----:B------:R-:W-:Y:S01]  /*29a0*/  FMUL R17, R4, 0.5 ;  /* 0x3f00000004117820 */ /* 0x000fe20000400000 */
[----:B----4-:R-:W-:Y:S01]  /*29b0*/  FADD R5, R20, R5 ;  /* 0x0000000514057221 */ /* 0x010fe20000000000 */
[----:B-----5:R-:W-:-:S03]  /*29c0*/  FADD R2, R7, R2 ;  /* 0x0000000207027221 */ /* 0x020fc60000000000 */
[----:B------:R-:W-:Y:S01]  /*29d0*/  FMUL R5, R5, 0.5 ;  /* 0x3f00000005057820 */ /* 0x000fe20000400000 */
[----:B------:R0:W-:Y:S01]  /*29e0*/  STG.E desc[UR4][R14.64+0x4], R17 ;  /* 0x000004110e007986 */ /* 0x0001e2000c101904 */
[----:B------:R-:W-:-:S03]  /*29f0*/  FMUL R23, R2, 0.5 ;  /* 0x3f00000002177820 */ /* 0x000fc60000400000 */
        /* <DEDUP_REMOVED lines=23> */
[----:B--2---:R-:W-:Y:S01]  /*2b70*/  PRMT R23, R22, 0x7710, RZ ;  /* 0x0000771016177816 */ /* 0x004fe200000000ff */
[----:B------:R-:W-:-:S03]  /*2b80*/  IMAD.IADD R8, R8, 0x1, R21 ;  /* 0x0000000108087824 */ /* 0x000fc600078e0215 */
[----:B------:R-:W-:Y:S02]  /*2b90*/  IADD3 R10, PT, PT, R10, R23, RZ ;  /* 0x000000170a0a7210 */ /* 0x000fe40007ffe0ff */
[----:B------:R-:W-:Y:S02]  /*2ba0*/  LOP3.LUT R5, R6, 0xffff, RZ, 0xc0, !PT ;  /* 0x0000ffff06057812 */ /* 0x000fe400078ec0ff */
[----:B------:R-:W-:Y:S01]  /*2bb0*/  LOP3.LUT R8, R8, 0xffff, RZ, 0xc0, !PT ;  /* 0x0000ffff08087812 */ /* 0x000fe200078ec0ff */
[----:B------:R-:W2:Y:S01]  /*2bc0*/  LDG.E R6, desc[UR4][R14.64+-0xc] ;  /* 0xfffff4040e067981 */ /* 0x000ea2000c1e1900 */
[----:B------:R-:W-:-:S03]  /*2bd0*/  LOP3.LUT R10, R10, 0xffff, RZ, 0xc0, !PT ;  /* 0x0000ffff0a0a7812 */ /* 0x000fc600078ec0ff */
[----:B------:R-:W-:Y:S02]  /*2be0*/  IMAD R5, R5, 0x2, R8 ;  /* 0x0000000205057824 */ /* 0x000fe400078e0208 */
[----:B------:R-:W3:Y:S02]  /*2bf0*/  LDG.E R8, desc[UR4][R14.64+-0x8] ;  /* 0xfffff8040e087981 */ /* 0x000ee4000c1e1900 */
[----:B------:R-:W-:-:S05]  /*2c00*/  IMAD.IADD R5, R10, 0x1, R5 ;  /* 0x000000010a057824 */ /* 0x000fca00078e0205 */
[----:B------:R-:W-:-:S04]  /*2c10*/  LOP3.LUT R5, R5, 0x1ffc, RZ, 0xc0, !PT ;  /* 0x00001ffc05057812 */ /* 0x000fc800078ec0ff */
[----:B------:R-:W-:Y:S02]  /*2c20*/  IADD3 R22, P0, PT, R5, UR6, RZ ;  /* 0x0000000605167c10 */ /* 0x000fe4000ff1e0ff */
[----:B------:R-:W4:Y:S03]  /*2c30*/  LDG.E R5, desc[UR4][R14.64+-0x4] ;  /* 0xfffffc040e057981 */ /* 0x000f26000c1e1900 */
[----:B------:R-:W-:-:S05]  /*2c40*/  IMAD.X R23, RZ, RZ, UR7, P0 ;  /* 0x00000007ff177e24 */ /* 0x000fca00080e06ff */
[----:B------:R-:W5:Y:S01]  /*2c50*/  LDG.E R10, desc[UR4][R22.64] ;  /* 0x00000004160a7981 */ /* 0x000f62000c1e1900 */
[----:B------:R-:W1:Y:S08]  /*2c60*/  I2F.U16 R24, R4 ;  /* 0x0000000400187306 */ /* 0x000e700000101000 */
[----:B------:R-:W0:Y:S08]  /*2c70*/  I2F.U16 R26, R2 ;  /* 0x00000002001a7306 */ /* 0x000e300000101000 */
[----:B------:R-:W0:Y:S01]  /*2c80*/  I2F.U16 R28, R0 ;  /* 0x00000000001c7306 */ /* 0x000e220000101000 */
[C---:B-1----:R-:W-:Y:S01]  /*2c90*/  FMUL R21, R19.reuse, R24 ;  /* 0x0000001813157220 */ /* 0x042fe20000400000 */
[C---:B0-----:R-:W-:Y:S01]  /*2ca0*/  FMUL R26, R19.reuse, R26 ;  /* 0x0000001a131a7220 */ /* 0x041fe20000400000 */
[----:B------:R-:W-:Y:S01]  /*2cb0*/  FMUL R28, R19, R28 ;  /* 0x0000001c131c7220 */ /* 0x000fe20000400000 */
[----:B-----5:R-:W-:-:S04]  /*2cc0*/  FMUL R10, R3, R10 ;  /* 0x0000000a030a7220 */ /* 0x020fc80000400000 */
[-C--:B------:R-:W-:Y:S01]  /*2cd0*/  FFMA R20, R20, R10.reuse, R21 ;  /* 0x0000000a14147223 */ /* 0x080fe20000000015 */
[-C--:B------:R-:W-:Y:S01]  /*2ce0*/  FFMA R9, R9, R10.reuse, R26 ;  /* 0x0000000a09097223 */ /* 0x080fe2000000001a */
[----:B------:R-:W-:Y:S02]  /*2cf0*/  FFMA R7, R7, R10, R28 ;  /* 0x0000000a07077223 */ /* 0x000fe4000000001c */
[----:B----4-:R-:W-:Y:S01]  /*2d00*/  FADD R5, R20, R5 ;  /* 0x0000000514057221 */ /* 0x010fe20000000000 */
        /* <DEDUP_REMOVED lines=8> */
[----:B------:R-:W2:Y:S01]  /*2d90*/  LDG.E R21, desc[UR4][R16.64+-0x4] ;  /* 0xfffffc0410157981 */ /* 0x000ea2000c1e1900 */
[----:B------:R-:W-:Y:S01]  /*2da0*/  FFMA R18, R18, R10, R19 ;  /* 0x0000000a12127223 */ /* 0x000fe20000000013 */
[----:B------:R-:W-:-:S02]  /*2db0*/  ISETP.GT.AND P0, PT, R11, 0x1, PT ;  /* 0x000000010b00780c */ /* 0x000fc40003f04270 */
[----:B------:R-:W-:Y:S02]  /*2dc0*/  IADD3 R12, P1, PT, R12, -0x6, RZ ;  /* 0xfffffffa0c0c7810 */ /* 0x000fe40007f3e0ff */
[----:B0-----:R-:W-:Y:S01]  /*2dd0*/  IADD3 R5, P3, PT, R14, -0x18, RZ ;  /* 0xffffffe80e057810 */ /* 0x001fe20007f7e0ff */
[----:B------:R-:W-:Y:S01]  /*2de0*/  VIADD R11, R11, 0xfffffffe ;  /* 0xfffffffe0b0b7836 */ /* 0x000fe20000000000 */
[----:B------:R-:W-:Y:S02]  /*2df0*/  IADD3.X R13, PT, PT, R13, -0x1, RZ, P1, !PT ;  /* 0xffffffff0d0d7810 */ /* 0x000fe40000ffe4ff */
[----:B------:R-:W-:Y:S01]  /*2e00*/  IADD3.X R24, PT, PT, R15, -0x1, RZ, P3, !PT ;  /* 0xffffffff0f187810 */ /* 0x000fe20001ffe4ff */
[----:B--2---:R-:W-:-:S04]  /*2e10*/  FADD R21, R18, R21 ;  /* 0x0000001512157221 */ /* 0x004fc80000000000 */
[----:B------:R-:W-:Y:S01]  /*2e20*/  FMUL R27, R21, 0.5 ;  /* 0x3f000000151b7820 */ /* 0x000fe20000400000 */
[----:B------:R-:W-:-:S04]  /*2e30*/  IADD3 R21, P2, PT, R16, -0x8, RZ ;  /* 0xfffffff810157810 */ /* 0x000fc80007f5e0ff */
[----:B------:R1:W-:Y:S01]  /*2e40*/  STG.E desc[UR4][R16.64+-0x4], R27 ;  /* 0xfffffc1b10007986 */ /* 0x0003e2000c101904 */
[----:B------:R-:W-:Y:S01]  /*2e50*/  IADD3.X R22, PT, PT, R17, -0x1, RZ, P2, !PT ;  /* 0xffffffff11167810 */ /* 0x000fe200017fe4ff */
[----:B------:R-:W-:Y:S07]  /*2e60*/  @P0 BRA `(.L_x_69) ;  /* 0xfffffff800100947 */ /* 0x000fee000383ffff */
[----:B------:R-:W-:Y:S05]  /*2e70*/  EXIT ;  /* 0x000000000000794d */ /* 0x000fea0003800000 */
        .weak           $__internal_1_$__cuda_sm20_div_rn_f64_full
        .type           $__internal_1_$__cuda_sm20_div_rn_f64_full,@function
        .size           $__internal_1_$__cuda_sm20_div_rn_f64_full,(.L_x_75 - $__internal_1_$__cuda_sm20_div_rn_f64_full)
$__internal_1_$__cuda_sm20_div_rn_f64_full:
[C---:B------:R-:W-:Y:S01]  /*2e80*/  FSETP.GEU.AND P0, PT, |R5|.reuse, 1.469367938527859385e-39, PT ;  /* 0x001000000500780b */ /* 0x040fe20003f0e200 */
[----:B------:R-:W-:Y:S01]  /*2e90*/  IMAD.MOV.U32 R6, RZ, RZ, 0x1 ;  /* 0x00000001ff067424 */ /* 0x000fe200078e00ff */
[C---:B------:R-:W-:Y:S01]  /*2ea0*/  LOP3.LUT R2, R5.reuse, 0x800fffff, RZ, 0xc0, !PT ;  /* 0x800fffff05027812 */ /* 0x040fe200078ec0ff */
[----:B------:R-:W-:Y:S01]  /*2eb0*/  IMAD.MOV.U32 R10, RZ, RZ, 0x1ca00000 ;  /* 0x1ca00000ff0a7424 */ /* 0x000fe200078e00ff */
[----:B------:R-:W-:Y:S01]  /*2ec0*/  LOP3.LUT R11, R5, 0x7ff00000, RZ, 0xc0, !PT ;  /* 0x7ff00000050b7812 */ /* 0x000fe200078ec0ff */
[----:B------:R-:W-:Y:S01]  /*2ed0*/  IMAD.MOV.U32 R22, RZ, RZ, 0x3ff00000 ;  /* 0x3ff00000ff167424 */ /* 0x000fe200078e00ff */
[----:B------:R-:W-:Y:S01]  /*2ee0*/  LOP3.LUT R3, R2, 0x3ff00000, RZ, 0xfc, !PT ;  /* 0x3ff0000002037812 */ /* 0x000fe200078efcff */
[----:B------:R-:W-:Y:S01]  /*2ef0*/  IMAD.MOV.U32 R2, RZ, RZ, R4 ;  /* 0x000000ffff027224 */ /* 0x000fe200078e0004 */
[----:B------:R-:W-:-:S04]  /*2f00*/  ISETP.LE.U32.AND P1, PT, R11, 0x3ff00000, PT ;  /* 0x3ff000000b00780c */ /* 0x000fc80003f23070 */
[----:B------:R-:W-:Y:S01]  /*2f10*/  SEL R15, R10, 0x63400000, !P1 ;  /* 0x634000000a0f7807 */ /* 0x000fe20004800000 */
[----:B------:R-:W-:-:S06]  /*2f20*/  @!P0 DMUL R2, R4, 8.98846567431157953865e+307 ;  /* 0x7fe0000004028828 */ /* 0x000fcc0000000000 */
[----:B------:R-:W0:Y:S02]  /*2f30*/  MUFU.RCP64H R7, R3 ;  /* 0x0000000300077308 */ /* 0x000e240000001800 */
[----:B0-----:R-:W-:-:S08]  /*2f40*/  DFMA R8, R6, -R2, 1 ;  /* 0x3ff000000608742b */ /* 0x001fd00000000802 */
[----:B------:R-:W-:-:S08]  /*2f50*/  DFMA R8, R8, R8, R8 ;  /* 0x000000080808722b */ /* 0x000fd00000000008 */
[----:B------:R-:W-:-:S08]  /*2f60*/  DFMA R8, R6, R8, R6 ;  /* 0x000000080608722b */ /* 0x000fd00000000006 */
[----:B------:R-:W-:-:S08]  /*2f70*/  DFMA R6, R8, -R2, 1 ;  /* 0x3ff000000806742b */ /* 0x000fd00000000802 */
[----:B------:R-:W-:Y:S01]  /*2f80*/  DFMA R8, R8, R6, R8 ;  /* 0x000000060808722b */ /* 0x000fe20000000008 */
[----:B------:R-:W-:Y:S01]  /*2f90*/  LOP3.LUT R7, R15, 0x8006a09e, RZ, 0xfc, !PT ;  /* 0x8006a09e0f077812 */ /* 0x000fe200078efcff */
[----:B------:R-:W-:Y:S01]  /*2fa0*/  IMAD.MOV.U32 R15, RZ, RZ, R11 ;  /* 0x000000ffff0f7224 */ /* 0x000fe200078e000b */
[----:B------:R-:W-:Y:S01]  /*2fb0*/  @!P0 LOP3.LUT R15, R3, 0x7ff00000, RZ, 0xc0, !PT ;  /* 0x7ff00000030f8812 */ /* 0x000fe200078ec0ff */
[----:B------:R-:W-:Y:S01]  /*2fc0*/  VIADD R11, R22, 0xffffffff ;  /* 0xffffffff160b7836 */ /* 0x000fe20000000000 */
[----:B------:R-:W-:-:S04]  /*2fd0*/  MOV R6, 0x667f3bcd ;  /* 0x667f3bcd00067802 */ /* 0x000fc80000000f00 */
[----:B------:R-:W-:Y:S01]  /*2fe0*/  ISETP.GT.U32.AND P0, PT, R11, 0x7feffffe, PT ;  /* 0x7feffffe0b00780c */ /* 0x000fe20003f04070 */
[----:B------:R-:W-:Y:S01]  /*2ff0*/  VIADD R11, R15, 0xffffffff ;  /* 0xffffffff0f0b7836 */ /* 0x000fe20000000000 */
[----:B------:R-:W-:-:S04]  /*3000*/  DMUL R18, R8, R6 ;  /* 0x0000000608127228 */ /* 0x000fc80000000000 */
[----:B------:R-:W-:-:S04]  /*3010*/  ISETP.GT.U32.OR P0, PT, R11, 0x7feffffe, P0 ;  /* 0x7feffffe0b00780c */ /* 0x000fc80000704470 */
[----:B------:R-:W-:-:S08]  /*3020*/  DFMA R20, R18, -R2, R6 ;  /* 0x800000021214722b */ /* 0x000fd00000000006 */
[----:B------:R-:W-:Y:S01]  /*3030*/  DFMA R8, R8, R20, R18 ;  /* 0x000000140808722b */ /* 0x000fe20000000012 */
[----:B------:R-:W-:Y:S10]  /*3040*/  @P0 BRA `(.L_x_70) ;  /* 0x0000000000740947 */ /* 0x000ff40003800000 */
[----:B------:R-:W-:Y:S01]  /*3050*/  LOP3.LUT R15, R5, 0x7ff00000, RZ, 0xc0, !PT ;  /* 0x7ff00000050f7812 */ /* 0x000fe200078ec0ff */
[----:B------:R-:W-:-:S03]  /*3060*/  IMAD.MOV.U32 R11, RZ, RZ, 0x3ff00000 ;  /* 0x3ff00000ff0b7424 */ /* 0x000fc600078e00ff */
[----:B------:R-:W-:Y:S01]  /*3070*/  ISETP.LE.U32.AND P0, PT, R15, 0x3ff00000, PT ;  /* 0x3ff000000f00780c */ /* 0x000fe20003f03070 */
[----:B------:R-:W-:-:S03]  /*3080*/  IMAD.MOV R18, RZ, RZ, -R15 ;  /* 0x000000ffff127224 */ /* 0x000fc600078e0a0f */
[----:B------:R-:W-:Y:S02]  /*3090*/  SEL R10, R10, 0x63400000, !P0 ;  /* 0x634000000a0a7807 */ /* 0x000fe40004000000 */
[----:B------:R-:W-:Y:S01]  /*30a0*/  VIADDMNMX R11, R18, R11, 0xb9600000, !PT ;  /* 0xb9600000120b7446 */ /* 0x000fe2000780010b */
[----:B------:R-:W-:-:S03]  /*30b0*/  IMAD.MOV.U32 R18, RZ, RZ, RZ ;  /* 0x000000ffff127224 */ /* 0x000fc600078e00ff */
[----:B------:R-:W-:-:S05]  /*30c0*/  VIMNMX R11, PT, PT, R11, 0x46a00000, PT ;  /* 0x46a000000b0b7848 */ /* 0x000fca0003fe0100 */
[----:B------:R-:W-:-:S05]  /*30d0*/  IMAD.IADD R15, R11, 0x1, -R10 ;  /* 0x000000010b0f7824 */ /* 0x000fca00078e0a0a */
[----:B------:R-:W-:-:S06]  /*30e0*/  IADD3 R19, PT, PT, R15, 0x7fe00000, RZ ;  /* 0x7fe000000f137810 */ /* 0x000fcc0007ffe0ff */
[----:B------:R-:W-:-:S10]  /*30f0*/  DMUL R10, R8, R18 ;  /* 0x00000012080a7228 */ /* 0x000fd40000000000 */
[----:B------:R-:W-:-:S13]  /*3100*/  FSETP.GTU.AND P0, PT, |R11|, 1.469367938527859385e-39, PT ;  /* 0x001000000b00780b */ /* 0x000fda0003f0c200 */
[----:B------:R-:W-:Y:S05]  /*3110*/  @P0 BRA `(.L_x_71) ;  /* 0x0000000000840947 */ /* 0x000fea0003800000 */
[----:B------:R-:W-:Y:S01]  /*3120*/  DFMA R2, R8, -R2, R6 ;  /* 0x800000020802722b */ /* 0x000fe20000000006 */
[----:B------:R-:W-:-:S09]  /*3130*/  IMAD.MOV.U32 R18, RZ, RZ, RZ ;  /* 0x000000ffff127224 */ /* 0x000fd200078e00ff */
[C---:B------:R-:W-:Y:S02]  /*3140*/  FSETP.NEU.AND P0, PT, R3.reuse, RZ, PT ;  /* 0x000000ff0300720b */ /* 0x040fe40003f0d000 */
[----:B------:R-:W-:-:S04]  /*3150*/  LOP3.LUT R5, R3, 0x80000000, R5, 0x48, !PT ;  /* 0x8000000003057812 */ /* 0x000fc800078e4805 */
[----:B------:R-:W-:-:S07]  /*3160*/  LOP3.LUT R19, R5, R19, RZ, 0xfc, !PT ;  /* 0x0000001305137212 */ /* 0x000fce00078efcff */
[----:B------:R-:W-:Y:S05]  /*3170*/  @!P0 BRA `(.L_x_71) ;  /* 0x00000000006c8947 */ /* 0x000fea0003800000 */
[----:B------:R-:W-:Y:S01]  /*3180*/  IMAD.MOV R3, RZ, RZ, -R15 ;  /* 0x000000ffff037224 */ /* 0x000fe200078e0a0f */
[----:B------:R-:W-:Y:S01]  /*3190*/  IADD3 R15, PT, PT, -R15, -0x43300000, RZ ;  /* 0xbcd000000f0f7810 */ /* 0x000fe20007ffe1ff */
[----:B------:R-:W-:-:S06]  /*31a0*/  IMAD.MOV.U32 R2, RZ, RZ, RZ ;  /* 0x000000ffff027224 */ /* 0x000fcc00078e00ff */
[----:B------:R-:W-:Y:S02]  /*31b0*/  DFMA R2, R10, -R2, R8 ;  /* 0x800000020a02722b */ /* 0x000fe40000000008 */
[----:B------:R-:W-:-:S08]  /*31c0*/  DMUL.RP R8, R8, R18 ;  /* 0x0000001208087228 */ /* 0x000fd00000008000 */
[----:B------:R-:W-:Y:S02]  /*31d0*/  FSETP.NEU.AND P0, PT, |R3|, R15, PT ;  /* 0x0000000f0300720b */ /* 0x000fe40003f0d200 */
[----:B------:R-:W-:Y:S02]  /*31e0*/  LOP3.LUT R5, R9, R5, RZ, 0x3c, !PT ;  /* 0x0000000509057212 */ /* 0x000fe400078e3cff */
[----:B------:R-:W-:Y:S02]  /*31f0*/  FSEL R10, R8, R10, !P0 ;  /* 0x0000000a080a7208 */ /* 0x000fe40004000000 */
[----:B------:R-:W-:Y:S01]  /*3200*/  FSEL R11, R5, R11, !P0 ;  /* 0x0000000b050b7208 */ /* 0x000fe20004000000 */
[----:B------:R-:W-:Y:S06]  /*3210*/  BRA `(.L_x_71) ;  /* 0x0000000000447947 */ /* 0x000fec0003800000 */
.L_x_70:
[----:B------:R-:W-:-:S14]  /*3220*/  DSETP.NAN.AND P0, PT, R4, R4, PT ;  /* 0x000000040400722a */ /* 0x000fdc0003f08000 */
[----:B------:R-:W-:Y:S05]  /*3230*/  @P0 BRA `(.L_x_72) ;  /* 0x0000000000340947 */ /* 0x000fea0003800000 */
[----:B------:R-:W-:Y:S01]  /*3240*/  ISETP.NE.AND P0, PT, R22, R15, PT ;  /* 0x0000000f1600720c */ /* 0x000fe20003f05270 */
[----:B------:R-:W-:Y:S02]  /*3250*/  IMAD.MOV.U32 R10, RZ, RZ, 0x0 ;  /* 0x00000000ff0a7424 */ /* 0x000fe400078e00ff */
[----:B------:R-:W-:-:S10]  /*3260*/  IMAD.MOV.U32 R11, RZ, RZ, -0x80000 ;  /* 0xfff80000ff0b7424 */ /* 0x000fd400078e00ff */
[----:B------:R-:W-:Y:S05]  /*3270*/  @!P0 BRA `(.L_x_71) ;  /* 0x00000000002c8947 */ /* 0x000fea0003800000 */
[----:B------:R-:W-:Y:S02]  /*3280*/  ISETP.NE.AND P0, PT, R22, 0x7ff00000, PT ;  /* 0x7ff000001600780c */ /* 0x000fe40003f05270 */
[----:B------:R-:W-:Y:S02]  /*3290*/  LOP3.LUT R4, R5, 0xbff6a09e, RZ, 0x3c, !PT ;  /* 0xbff6a09e05047812 */ /* 0x000fe400078e3cff */
[----:B------:R-:W-:Y:S02]  /*32a0*/  ISETP.EQ.OR P0, PT, R15, RZ, !P0 ;  /* 0x000000ff0f00720c */ /* 0x000fe40004702670 */
[----:B------:R-:W-:-:S11]  /*32b0*/  LOP3.LUT R11, R4, 0x80000000, RZ, 0xc0, !PT ;  /* 0x80000000040b7812 */ /* 0x000fd600078ec0ff */
[----:B------:R-:W-:Y:S02]  /*32c0*/  @P0 LOP3.LUT R2, R11, 0x7ff00000, RZ, 0xfc, !PT ;  /* 0x7ff000000b020812 */ /* 0x000fe400078efcff */
[----:B------:R-:W-:Y:S01]  /*32d0*/  @!P0 MOV R10, RZ ;  /* 0x000000ff000a8202 */ /* 0x000fe20000000f00 */
[----:B------:R-:W-:Y:S02]  /*32e0*/  @P0 IMAD.MOV.U32 R10, RZ, RZ, RZ ;  /* 0x000000ffff0a0224 */ /* 0x000fe400078e00ff */
[----:B------:R-:W-:Y:S01]  /*32f0*/  @P0 IMAD.MOV.U32 R11, RZ, RZ, R2 ;  /* 0x000000ffff0b0224 */ /* 0x000fe200078e0002 */
[----:B------:R-:W-:Y:S06]  /*3300*/  BRA `(.L_x_71) ;  /* 0x0000000000087947 */ /* 0x000fec0003800000 */
.L_x_72:
[----:B------:R-:W-:Y:S01]  /*3310*/  LOP3.LUT R11, R5, 0x80000, RZ, 0xfc, !PT ;  /* 0x00080000050b7812 */ /* 0x000fe200078efcff */
[----:B------:R-:W-:-:S07]  /*3320*/  IMAD.MOV.U32 R10, RZ, RZ, R4 ;  /* 0x000000ffff0a7224 */ /* 0x000fce00078e0004 */
.L_x_71:
[----:B------:R-:W-:Y:S02]  /*3330*/  IMAD.MOV.U32 R2, RZ, RZ, R0 ;  /* 0x000000ffff027224 */ /* 0x000fe400078e0000 */
[----:B------:R-:W-:-:S04]  /*3340*/  IMAD.MOV.U32 R3, RZ, RZ, 0x0 ;  /* 0x00000000ff037424 */ /* 0x000fc800078e00ff */
[----:B------:R-:W-:Y:S05]  /*3350*/  RET.REL.NODEC R2 `(_Z11naiveKernelPhPfS0_S0_iiif) ;  /* 0xffffffcc02287950 */ /* 0x000fea0003c3ffff */
.L_x_73:
        /* <DEDUP_REMOVED lines=10> */
.L_x_75:


//--------------------- .nv.shared.reserved.0     --------------------------
	.section	.nv.shared.reserved.0,"aw",@nobits
	.weak		__nv_reservedSMEM_offset_0_alias
	.size		__nv_reservedSMEM_offset_0_alias, 0, 64
	.other		__nv_reservedSMEM_offset_0_alias,@"STO_CUDA_RESERVED_SHARED STV_DEFAULT"
__nv_reservedSMEM_offset_0_alias:
	.zero		0
	.zero		64


//--------------------- .nv.constant0._Z10lastKernelPhPfii --------------------------
	.section	.nv.constant0._Z10lastKernelPhPfii,"a",@progbits
	.sectionflags	@""
	.align	4
.nv.constant0._Z10lastKernelPhPfii:
	.zero		920


//--------------------- .nv.constant0._Z12secondKernelPhPfS0_iiif --------------------------
	.section	.nv.constant0._Z12secondKernelPhPfS0_iiif,"a",@progbits
	.sectionflags	@""
	.align	4
.nv.constant0._Z12secondKernelPhPfS0_iiif:
	.zero		936


//--------------------- .nv.constant0._Z11firstKernelPhPfS0_iiif --------------------------
	.section	.nv.constant0._Z11firstKernelPhPfS0_iiif,"a",@progbits
	.sectionflags	@""
	.align	4
.nv.constant0._Z11firstKernelPhPfS0_iiif:
	.zero		936


//--------------------- .nv.constant0._Z11naiveKernelPhPfS0_S0_iiif --------------------------
	.section	.nv.constant0._Z11naiveKernelPhPfS0_S0_iiif,"a",@progbits
	.sectionflags	@""
	.align	4
.nv.constant0._Z11naiveKernelPhPfS0_S0_iiif:
	.zero		944


//--------------------- SYMBOLS --------------------------

	.type		.nv.reservedSmem.offset0,@object
	.size		.nv.reservedSmem.offset0,0x4
